//
// Generated by NVIDIA NVVM Compiler
//
// Compiler Build ID: CL-36424714
// Cuda compilation tools, release 13.0, V13.0.88
// Based on NVVM 20.0.0
//

.version 9.0
.target sm_100
.address_size 64

	// .globl	_Z11printArray0Pii
.extern .func  (.param .b32 func_retval0) vprintf
(
	.param .b64 vprintf_param_0,
	.param .b64 vprintf_param_1
)
;
// _ZZ16BlockSortKernel2PiS_S_iiE12temp_storage has been demoted
.global .align 1 .b8 _ZN34_INTERNAL_5c1e8bc1_4_k_cu_58a6bfe04cuda3std3__45__cpo5beginE[1];
.global .align 1 .b8 _ZN34_INTERNAL_5c1e8bc1_4_k_cu_58a6bfe04cuda3std3__45__cpo3endE[1];
.global .align 1 .b8 _ZN34_INTERNAL_5c1e8bc1_4_k_cu_58a6bfe04cuda3std3__45__cpo6cbeginE[1];
.global .align 1 .b8 _ZN34_INTERNAL_5c1e8bc1_4_k_cu_58a6bfe04cuda3std3__45__cpo4cendE[1];
.global .align 1 .b8 _ZN34_INTERNAL_5c1e8bc1_4_k_cu_58a6bfe04cuda3std3__45__cpo6rbeginE[1];
.global .align 1 .b8 _ZN34_INTERNAL_5c1e8bc1_4_k_cu_58a6bfe04cuda3std3__45__cpo4rendE[1];
.global .align 1 .b8 _ZN34_INTERNAL_5c1e8bc1_4_k_cu_58a6bfe04cuda3std3__45__cpo7crbeginE[1];
.global .align 1 .b8 _ZN34_INTERNAL_5c1e8bc1_4_k_cu_58a6bfe04cuda3std3__45__cpo5crendE[1];
.global .align 1 .b8 _ZN34_INTERNAL_5c1e8bc1_4_k_cu_58a6bfe04cuda3std3__436_GLOBAL__N__5c1e8bc1_4_k_cu_58a6bfe06ignoreE[1];
.global .align 1 .b8 _ZN34_INTERNAL_5c1e8bc1_4_k_cu_58a6bfe04cuda3std3__419piecewise_constructE[1];
.global .align 1 .b8 _ZN34_INTERNAL_5c1e8bc1_4_k_cu_58a6bfe04cuda3std3__48in_placeE[1];
.global .align 1 .b8 _ZN34_INTERNAL_5c1e8bc1_4_k_cu_58a6bfe04cuda3std3__420unreachable_sentinelE[1];
.global .align 1 .b8 _ZN34_INTERNAL_5c1e8bc1_4_k_cu_58a6bfe04cuda3std3__47nulloptE[1];
.global .align 1 .b8 _ZN34_INTERNAL_5c1e8bc1_4_k_cu_58a6bfe04cuda3std3__48unexpectE[1];
.global .align 1 .b8 _ZN34_INTERNAL_5c1e8bc1_4_k_cu_58a6bfe04cuda3std6ranges3__45__cpo4swapE[1];
.global .align 1 .b8 _ZN34_INTERNAL_5c1e8bc1_4_k_cu_58a6bfe04cuda3std6ranges3__45__cpo9iter_moveE[1];
.global .align 1 .b8 _ZN34_INTERNAL_5c1e8bc1_4_k_cu_58a6bfe04cuda3std6ranges3__45__cpo5beginE[1];
.global .align 1 .b8 _ZN34_INTERNAL_5c1e8bc1_4_k_cu_58a6bfe04cuda3std6ranges3__45__cpo3endE[1];
.global .align 1 .b8 _ZN34_INTERNAL_5c1e8bc1_4_k_cu_58a6bfe04cuda3std6ranges3__45__cpo6cbeginE[1];
.global .align 1 .b8 _ZN34_INTERNAL_5c1e8bc1_4_k_cu_58a6bfe04cuda3std6ranges3__45__cpo4cendE[1];
.global .align 1 .b8 _ZN34_INTERNAL_5c1e8bc1_4_k_cu_58a6bfe04cuda3std6ranges3__45__cpo7advanceE[1];
.global .align 1 .b8 _ZN34_INTERNAL_5c1e8bc1_4_k_cu_58a6bfe04cuda3std6ranges3__45__cpo9iter_swapE[1];
.global .align 1 .b8 _ZN34_INTERNAL_5c1e8bc1_4_k_cu_58a6bfe04cuda3std6ranges3__45__cpo4nextE[1];
.global .align 1 .b8 _ZN34_INTERNAL_5c1e8bc1_4_k_cu_58a6bfe04cuda3std6ranges3__45__cpo4prevE[1];
.global .align 1 .b8 _ZN34_INTERNAL_5c1e8bc1_4_k_cu_58a6bfe04cuda3std6ranges3__45__cpo4dataE[1];
.global .align 1 .b8 _ZN34_INTERNAL_5c1e8bc1_4_k_cu_58a6bfe04cuda3std6ranges3__45__cpo5cdataE[1];
.global .align 1 .b8 _ZN34_INTERNAL_5c1e8bc1_4_k_cu_58a6bfe04cuda3std6ranges3__45__cpo4sizeE[1];
.global .align 1 .b8 _ZN34_INTERNAL_5c1e8bc1_4_k_cu_58a6bfe04cuda3std6ranges3__45__cpo5ssizeE[1];
.global .align 1 .b8 _ZN34_INTERNAL_5c1e8bc1_4_k_cu_58a6bfe04cuda3std6ranges3__45__cpo8distanceE[1];
.global .align 1 .b8 _ZN34_INTERNAL_5c1e8bc1_4_k_cu_58a6bfe06thrust24THRUST_300001_SM_1000_NS6system6detail10sequential3seqE[1];
.global .align 1 .b8 _ZN34_INTERNAL_5c1e8bc1_4_k_cu_58a6bfe06thrust24THRUST_300001_SM_1000_NS12placeholders2_1E[1];
.global .align 1 .b8 _ZN34_INTERNAL_5c1e8bc1_4_k_cu_58a6bfe06thrust24THRUST_300001_SM_1000_NS12placeholders2_2E[1];
.global .align 1 .b8 _ZN34_INTERNAL_5c1e8bc1_4_k_cu_58a6bfe06thrust24THRUST_300001_SM_1000_NS12placeholders2_3E[1];
.global .align 1 .b8 _ZN34_INTERNAL_5c1e8bc1_4_k_cu_58a6bfe06thrust24THRUST_300001_SM_1000_NS12placeholders2_4E[1];
.global .align 1 .b8 _ZN34_INTERNAL_5c1e8bc1_4_k_cu_58a6bfe06thrust24THRUST_300001_SM_1000_NS12placeholders2_5E[1];
.global .align 1 .b8 _ZN34_INTERNAL_5c1e8bc1_4_k_cu_58a6bfe06thrust24THRUST_300001_SM_1000_NS12placeholders2_6E[1];
.global .align 1 .b8 _ZN34_INTERNAL_5c1e8bc1_4_k_cu_58a6bfe06thrust24THRUST_300001_SM_1000_NS12placeholders2_7E[1];
.global .align 1 .b8 _ZN34_INTERNAL_5c1e8bc1_4_k_cu_58a6bfe06thrust24THRUST_300001_SM_1000_NS12placeholders2_8E[1];
.global .align 1 .b8 _ZN34_INTERNAL_5c1e8bc1_4_k_cu_58a6bfe06thrust24THRUST_300001_SM_1000_NS12placeholders2_9E[1];
.global .align 1 .b8 _ZN34_INTERNAL_5c1e8bc1_4_k_cu_58a6bfe06thrust24THRUST_300001_SM_1000_NS12placeholders3_10E[1];
.global .align 1 .b8 $str[4] = {37, 100, 32};
.global .align 1 .b8 $str$1[2] = {10};

.visible .entry _Z11printArray0Pii(
	.param .u64 .ptr .align 1 _Z11printArray0Pii_param_0,
	.param .u32 _Z11printArray0Pii_param_1
)
{
	.local .align 8 .b8 	__local_depot0[8];
	.reg .b64 	%SP;
	.reg .b64 	%SPL;
	.reg .pred 	%p<39>;
	.reg .b32 	%r<140>;
	.reg .b64 	%rd<105>;

	mov.u64 	%SPL, __local_depot0;
	cvta.local.u64 	%SP, %SPL;
	ld.param.u64 	%rd9, [_Z11printArray0Pii_param_0];
	ld.param.u32 	%r17, [_Z11printArray0Pii_param_1];
	cvta.to.global.u64 	%rd1, %rd9;
	add.u64 	%rd10, %SP, 0;
	add.u64 	%rd2, %SPL, 0;
	setp.lt.s32 	%p1, %r17, 1;
	@%p1 bra 	$L__BB0_71;
	and.b32  	%r1, %r17, 15;
	setp.lt.u32 	%p2, %r17, 16;
	mov.b32 	%r136, 0;
	@%p2 bra 	$L__BB0_36;
	and.b32  	%r136, %r17, 2147483632;
	mov.b32 	%r134, 0;
	mov.u64 	%rd12, $str;
$L__BB0_3:
	.pragma "nounroll";
	mul.wide.u32 	%rd11, %r134, 4;
	add.s64 	%rd3, %rd1, %rd11;
	ld.global.u32 	%r20, [%rd3];
	setp.ne.s32 	%p3, %r20, 0;
	@%p3 bra 	$L__BB0_5;
	st.local.u32 	[%rd2], %r134;
	cvta.global.u64 	%rd13, %rd12;
	{ // callseq 0, 0
	.param .b64 param0;
	st.param.b64 	[param0], %rd13;
	.param .b64 param1;
	st.param.b64 	[param1], %rd10;
	.param .b32 retval0;
	call.uni (retval0), 
	vprintf, 
	(
	param0, 
	param1
	);
	ld.param.b32 	%r21, [retval0];
	} // callseq 0
$L__BB0_5:
	ld.global.u32 	%r23, [%rd3+4];
	setp.ne.s32 	%p4, %r23, 0;
	@%p4 bra 	$L__BB0_7;
	add.s32 	%r24, %r134, 1;
	st.local.u32 	[%rd2], %r24;
	cvta.global.u64 	%rd16, %rd12;
	{ // callseq 1, 0
	.param .b64 param0;
	st.param.b64 	[param0], %rd16;
	.param .b64 param1;
	st.param.b64 	[param1], %rd10;
	.param .b32 retval0;
	call.uni (retval0), 
	vprintf, 
	(
	param0, 
	param1
	);
	ld.param.b32 	%r25, [retval0];
	} // callseq 1
$L__BB0_7:
	ld.global.u32 	%r27, [%rd3+8];
	setp.ne.s32 	%p5, %r27, 0;
	@%p5 bra 	$L__BB0_9;
	add.s32 	%r28, %r134, 2;
	st.local.u32 	[%rd2], %r28;
	cvta.global.u64 	%rd19, %rd12;
	{ // callseq 2, 0
	.param .b64 param0;
	st.param.b64 	[param0], %rd19;
	.param .b64 param1;
	st.param.b64 	[param1], %rd10;
	.param .b32 retval0;
	call.uni (retval0), 
	vprintf, 
	(
	param0, 
	param1
	);
	ld.param.b32 	%r29, [retval0];
	} // callseq 2
$L__BB0_9:
	ld.global.u32 	%r31, [%rd3+12];
	setp.ne.s32 	%p6, %r31, 0;
	@%p6 bra 	$L__BB0_11;
	add.s32 	%r32, %r134, 3;
	st.local.u32 	[%rd2], %r32;
	cvta.global.u64 	%rd22, %rd12;
	{ // callseq 3, 0
	.param .b64 param0;
	st.param.b64 	[param0], %rd22;
	.param .b64 param1;
	st.param.b64 	[param1], %rd10;
	.param .b32 retval0;
	call.uni (retval0), 
	vprintf, 
	(
	param0, 
	param1
	);
	ld.param.b32 	%r33, [retval0];
	} // callseq 3
$L__BB0_11:
	ld.global.u32 	%r35, [%rd3+16];
	setp.ne.s32 	%p7, %r35, 0;
	@%p7 bra 	$L__BB0_13;
	add.s32 	%r36, %r134, 4;
	st.local.u32 	[%rd2], %r36;
	cvta.global.u64 	%rd25, %rd12;
	{ // callseq 4, 0
	.param .b64 param0;
	st.param.b64 	[param0], %rd25;
	.param .b64 param1;
	st.param.b64 	[param1], %rd10;
	.param .b32 retval0;
	call.uni (retval0), 
	vprintf, 
	(
	param0, 
	param1
	);
	ld.param.b32 	%r37, [retval0];
	} // callseq 4
$L__BB0_13:
	ld.global.u32 	%r39, [%rd3+20];
	setp.ne.s32 	%p8, %r39, 0;
	@%p8 bra 	$L__BB0_15;
	add.s32 	%r40, %r134, 5;
	st.local.u32 	[%rd2], %r40;
	cvta.global.u64 	%rd28, %rd12;
	{ // callseq 5, 0
	.param .b64 param0;
	st.param.b64 	[param0], %rd28;
	.param .b64 param1;
	st.param.b64 	[param1], %rd10;
	.param .b32 retval0;
	call.uni (retval0), 
	vprintf, 
	(
	param0, 
	param1
	);
	ld.param.b32 	%r41, [retval0];
	} // callseq 5
$L__BB0_15:
	ld.global.u32 	%r43, [%rd3+24];
	setp.ne.s32 	%p9, %r43, 0;
	@%p9 bra 	$L__BB0_17;
	add.s32 	%r44, %r134, 6;
	st.local.u32 	[%rd2], %r44;
	cvta.global.u64 	%rd31, %rd12;
	{ // callseq 6, 0
	.param .b64 param0;
	st.param.b64 	[param0], %rd31;
	.param .b64 param1;
	st.param.b64 	[param1], %rd10;
	.param .b32 retval0;
	call.uni (retval0), 
	vprintf, 
	(
	param0, 
	param1
	);
	ld.param.b32 	%r45, [retval0];
	} // callseq 6
$L__BB0_17:
	ld.global.u32 	%r47, [%rd3+28];
	setp.ne.s32 	%p10, %r47, 0;
	@%p10 bra 	$L__BB0_19;
	add.s32 	%r48, %r134, 7;
	st.local.u32 	[%rd2], %r48;
	cvta.global.u64 	%rd34, %rd12;
	{ // callseq 7, 0
	.param .b64 param0;
	st.param.b64 	[param0], %rd34;
	.param .b64 param1;
	st.param.b64 	[param1], %rd10;
	.param .b32 retval0;
	call.uni (retval0), 
	vprintf, 
	(
	param0, 
	param1
	);
	ld.param.b32 	%r49, [retval0];
	} // callseq 7
$L__BB0_19:
	ld.global.u32 	%r51, [%rd3+32];
	setp.ne.s32 	%p11, %r51, 0;
	@%p11 bra 	$L__BB0_21;
	add.s32 	%r52, %r134, 8;
	st.local.u32 	[%rd2], %r52;
	cvta.global.u64 	%rd37, %rd12;
	{ // callseq 8, 0
	.param .b64 param0;
	st.param.b64 	[param0], %rd37;
	.param .b64 param1;
	st.param.b64 	[param1], %rd10;
	.param .b32 retval0;
	call.uni (retval0), 
	vprintf, 
	(
	param0, 
	param1
	);
	ld.param.b32 	%r53, [retval0];
	} // callseq 8
$L__BB0_21:
	ld.global.u32 	%r55, [%rd3+36];
	setp.ne.s32 	%p12, %r55, 0;
	@%p12 bra 	$L__BB0_23;
	add.s32 	%r56, %r134, 9;
	st.local.u32 	[%rd2], %r56;
	cvta.global.u64 	%rd40, %rd12;
	{ // callseq 9, 0
	.param .b64 param0;
	st.param.b64 	[param0], %rd40;
	.param .b64 param1;
	st.param.b64 	[param1], %rd10;
	.param .b32 retval0;
	call.uni (retval0), 
	vprintf, 
	(
	param0, 
	param1
	);
	ld.param.b32 	%r57, [retval0];
	} // callseq 9
$L__BB0_23:
	ld.global.u32 	%r59, [%rd3+40];
	setp.ne.s32 	%p13, %r59, 0;
	@%p13 bra 	$L__BB0_25;
	add.s32 	%r60, %r134, 10;
	st.local.u32 	[%rd2], %r60;
	cvta.global.u64 	%rd43, %rd12;
	{ // callseq 10, 0
	.param .b64 param0;
	st.param.b64 	[param0], %rd43;
	.param .b64 param1;
	st.param.b64 	[param1], %rd10;
	.param .b32 retval0;
	call.uni (retval0), 
	vprintf, 
	(
	param0, 
	param1
	);
	ld.param.b32 	%r61, [retval0];
	} // callseq 10
$L__BB0_25:
	ld.global.u32 	%r63, [%rd3+44];
	setp.ne.s32 	%p14, %r63, 0;
	@%p14 bra 	$L__BB0_27;
	add.s32 	%r64, %r134, 11;
	st.local.u32 	[%rd2], %r64;
	cvta.global.u64 	%rd46, %rd12;
	{ // callseq 11, 0
	.param .b64 param0;
	st.param.b64 	[param0], %rd46;
	.param .b64 param1;
	st.param.b64 	[param1], %rd10;
	.param .b32 retval0;
	call.uni (retval0), 
	vprintf, 
	(
	param0, 
	param1
	);
	ld.param.b32 	%r65, [retval0];
	} // callseq 11
$L__BB0_27:
	ld.global.u32 	%r67, [%rd3+48];
	setp.ne.s32 	%p15, %r67, 0;
	@%p15 bra 	$L__BB0_29;
	add.s32 	%r68, %r134, 12;
	st.local.u32 	[%rd2], %r68;
	cvta.global.u64 	%rd49, %rd12;
	{ // callseq 12, 0
	.param .b64 param0;
	st.param.b64 	[param0], %rd49;
	.param .b64 param1;
	st.param.b64 	[param1], %rd10;
	.param .b32 retval0;
	call.uni (retval0), 
	vprintf, 
	(
	param0, 
	param1
	);
	ld.param.b32 	%r69, [retval0];
	} // callseq 12
$L__BB0_29:
	ld.global.u32 	%r71, [%rd3+52];
	setp.ne.s32 	%p16, %r71, 0;
	@%p16 bra 	$L__BB0_31;
	add.s32 	%r72, %r134, 13;
	st.local.u32 	[%rd2], %r72;
	cvta.global.u64 	%rd52, %rd12;
	{ // callseq 13, 0
	.param .b64 param0;
	st.param.b64 	[param0], %rd52;
	.param .b64 param1;
	st.param.b64 	[param1], %rd10;
	.param .b32 retval0;
	call.uni (retval0), 
	vprintf, 
	(
	param0, 
	param1
	);
	ld.param.b32 	%r73, [retval0];
	} // callseq 13
$L__BB0_31:
	ld.global.u32 	%r75, [%rd3+56];
	setp.ne.s32 	%p17, %r75, 0;
	@%p17 bra 	$L__BB0_33;
	add.s32 	%r76, %r134, 14;
	st.local.u32 	[%rd2], %r76;
	cvta.global.u64 	%rd55, %rd12;
	{ // callseq 14, 0
	.param .b64 param0;
	st.param.b64 	[param0], %rd55;
	.param .b64 param1;
	st.param.b64 	[param1], %rd10;
	.param .b32 retval0;
	call.uni (retval0), 
	vprintf, 
	(
	param0, 
	param1
	);
	ld.param.b32 	%r77, [retval0];
	} // callseq 14
$L__BB0_33:
	ld.global.u32 	%r79, [%rd3+60];
	setp.ne.s32 	%p18, %r79, 0;
	@%p18 bra 	$L__BB0_35;
	add.s32 	%r80, %r134, 15;
	st.local.u32 	[%rd2], %r80;
	cvta.global.u64 	%rd58, %rd12;
	{ // callseq 15, 0
	.param .b64 param0;
	st.param.b64 	[param0], %rd58;
	.param .b64 param1;
	st.param.b64 	[param1], %rd10;
	.param .b32 retval0;
	call.uni (retval0), 
	vprintf, 
	(
	param0, 
	param1
	);
	ld.param.b32 	%r81, [retval0];
	} // callseq 15
$L__BB0_35:
	add.s32 	%r134, %r134, 16;
	setp.ne.s32 	%p19, %r134, %r136;
	@%p19 bra 	$L__BB0_3;
$L__BB0_36:
	setp.eq.s32 	%p20, %r1, 0;
	@%p20 bra 	$L__BB0_71;
	and.b32  	%r6, %r17, 7;
	setp.lt.u32 	%p21, %r1, 8;
	@%p21 bra 	$L__BB0_55;
	mul.wide.u32 	%rd60, %r136, 4;
	add.s64 	%rd4, %rd1, %rd60;
	ld.global.u32 	%r83, [%rd4];
	setp.ne.s32 	%p22, %r83, 0;
	@%p22 bra 	$L__BB0_40;
	st.local.u32 	[%rd2], %r136;
	mov.u64 	%rd61, $str;
	cvta.global.u64 	%rd62, %rd61;
	{ // callseq 16, 0
	.param .b64 param0;
	st.param.b64 	[param0], %rd62;
	.param .b64 param1;
	st.param.b64 	[param1], %rd10;
	.param .b32 retval0;
	call.uni (retval0), 
	vprintf, 
	(
	param0, 
	param1
	);
	ld.param.b32 	%r84, [retval0];
	} // callseq 16
$L__BB0_40:
	ld.global.u32 	%r86, [%rd4+4];
	setp.ne.s32 	%p23, %r86, 0;
	@%p23 bra 	$L__BB0_42;
	add.s32 	%r87, %r136, 1;
	st.local.u32 	[%rd2], %r87;
	mov.u64 	%rd64, $str;
	cvta.global.u64 	%rd65, %rd64;
	{ // callseq 17, 0
	.param .b64 param0;
	st.param.b64 	[param0], %rd65;
	.param .b64 param1;
	st.param.b64 	[param1], %rd10;
	.param .b32 retval0;
	call.uni (retval0), 
	vprintf, 
	(
	param0, 
	param1
	);
	ld.param.b32 	%r88, [retval0];
	} // callseq 17
$L__BB0_42:
	ld.global.u32 	%r90, [%rd4+8];
	setp.ne.s32 	%p24, %r90, 0;
	@%p24 bra 	$L__BB0_44;
	add.s32 	%r91, %r136, 2;
	st.local.u32 	[%rd2], %r91;
	mov.u64 	%rd67, $str;
	cvta.global.u64 	%rd68, %rd67;
	{ // callseq 18, 0
	.param .b64 param0;
	st.param.b64 	[param0], %rd68;
	.param .b64 param1;
	st.param.b64 	[param1], %rd10;
	.param .b32 retval0;
	call.uni (retval0), 
	vprintf, 
	(
	param0, 
	param1
	);
	ld.param.b32 	%r92, [retval0];
	} // callseq 18
$L__BB0_44:
	ld.global.u32 	%r94, [%rd4+12];
	setp.ne.s32 	%p25, %r94, 0;
	@%p25 bra 	$L__BB0_46;
	add.s32 	%r95, %r136, 3;
	st.local.u32 	[%rd2], %r95;
	mov.u64 	%rd70, $str;
	cvta.global.u64 	%rd71, %rd70;
	{ // callseq 19, 0
	.param .b64 param0;
	st.param.b64 	[param0], %rd71;
	.param .b64 param1;
	st.param.b64 	[param1], %rd10;
	.param .b32 retval0;
	call.uni (retval0), 
	vprintf, 
	(
	param0, 
	param1
	);
	ld.param.b32 	%r96, [retval0];
	} // callseq 19
$L__BB0_46:
	ld.global.u32 	%r98, [%rd4+16];
	setp.ne.s32 	%p26, %r98, 0;
	@%p26 bra 	$L__BB0_48;
	add.s32 	%r99, %r136, 4;
	st.local.u32 	[%rd2], %r99;
	mov.u64 	%rd73, $str;
	cvta.global.u64 	%rd74, %rd73;
	{ // callseq 20, 0
	.param .b64 param0;
	st.param.b64 	[param0], %rd74;
	.param .b64 param1;
	st.param.b64 	[param1], %rd10;
	.param .b32 retval0;
	call.uni (retval0), 
	vprintf, 
	(
	param0, 
	param1
	);
	ld.param.b32 	%r100, [retval0];
	} // callseq 20
$L__BB0_48:
	ld.global.u32 	%r102, [%rd4+20];
	setp.ne.s32 	%p27, %r102, 0;
	@%p27 bra 	$L__BB0_50;
	add.s32 	%r103, %r136, 5;
	st.local.u32 	[%rd2], %r103;
	mov.u64 	%rd76, $str;
	cvta.global.u64 	%rd77, %rd76;
	{ // callseq 21, 0
	.param .b64 param0;
	st.param.b64 	[param0], %rd77;
	.param .b64 param1;
	st.param.b64 	[param1], %rd10;
	.param .b32 retval0;
	call.uni (retval0), 
	vprintf, 
	(
	param0, 
	param1
	);
	ld.param.b32 	%r104, [retval0];
	} // callseq 21
$L__BB0_50:
	ld.global.u32 	%r106, [%rd4+24];
	setp.ne.s32 	%p28, %r106, 0;
	@%p28 bra 	$L__BB0_52;
	add.s32 	%r107, %r136, 6;
	st.local.u32 	[%rd2], %r107;
	mov.u64 	%rd79, $str;
	cvta.global.u64 	%rd80, %rd79;
	{ // callseq 22, 0
	.param .b64 param0;
	st.param.b64 	[param0], %rd80;
	.param .b64 param1;
	st.param.b64 	[param1], %rd10;
	.param .b32 retval0;
	call.uni (retval0), 
	vprintf, 
	(
	param0, 
	param1
	);
	ld.param.b32 	%r108, [retval0];
	} // callseq 22
$L__BB0_52:
	ld.global.u32 	%r110, [%rd4+28];
	setp.ne.s32 	%p29, %r110, 0;
	@%p29 bra 	$L__BB0_54;
	add.s32 	%r111, %r136, 7;
	st.local.u32 	[%rd2], %r111;
	mov.u64 	%rd82, $str;
	cvta.global.u64 	%rd83, %rd82;
	{ // callseq 23, 0
	.param .b64 param0;
	st.param.b64 	[param0], %rd83;
	.param .b64 param1;
	st.param.b64 	[param1], %rd10;
	.param .b32 retval0;
	call.uni (retval0), 
	vprintf, 
	(
	param0, 
	param1
	);
	ld.param.b32 	%r112, [retval0];
	} // callseq 23
$L__BB0_54:
	add.s32 	%r136, %r136, 8;
$L__BB0_55:
	setp.eq.s32 	%p30, %r6, 0;
	@%p30 bra 	$L__BB0_71;
	and.b32  	%r9, %r17, 3;
	setp.lt.u32 	%p31, %r6, 4;
	@%p31 bra 	$L__BB0_66;
	mul.wide.u32 	%rd85, %r136, 4;
	add.s64 	%rd5, %rd1, %rd85;
	ld.global.u32 	%r114, [%rd5];
	setp.ne.s32 	%p32, %r114, 0;
	@%p32 bra 	$L__BB0_59;
	st.local.u32 	[%rd2], %r136;
	mov.u64 	%rd86, $str;
	cvta.global.u64 	%rd87, %rd86;
	{ // callseq 24, 0
	.param .b64 param0;
	st.param.b64 	[param0], %rd87;
	.param .b64 param1;
	st.param.b64 	[param1], %rd10;
	.param .b32 retval0;
	call.uni (retval0), 
	vprintf, 
	(
	param0, 
	param1
	);
	ld.param.b32 	%r115, [retval0];
	} // callseq 24
$L__BB0_59:
	ld.global.u32 	%r117, [%rd5+4];
	setp.ne.s32 	%p33, %r117, 0;
	@%p33 bra 	$L__BB0_61;
	add.s32 	%r118, %r136, 1;
	st.local.u32 	[%rd2], %r118;
	mov.u64 	%rd89, $str;
	cvta.global.u64 	%rd90, %rd89;
	{ // callseq 25, 0
	.param .b64 param0;
	st.param.b64 	[param0], %rd90;
	.param .b64 param1;
	st.param.b64 	[param1], %rd10;
	.param .b32 retval0;
	call.uni (retval0), 
	vprintf, 
	(
	param0, 
	param1
	);
	ld.param.b32 	%r119, [retval0];
	} // callseq 25
$L__BB0_61:
	ld.global.u32 	%r121, [%rd5+8];
	setp.ne.s32 	%p34, %r121, 0;
	@%p34 bra 	$L__BB0_63;
	add.s32 	%r122, %r136, 2;
	st.local.u32 	[%rd2], %r122;
	mov.u64 	%rd92, $str;
	cvta.global.u64 	%rd93, %rd92;
	{ // callseq 26, 0
	.param .b64 param0;
	st.param.b64 	[param0], %rd93;
	.param .b64 param1;
	st.param.b64 	[param1], %rd10;
	.param .b32 retval0;
	call.uni (retval0), 
	vprintf, 
	(
	param0, 
	param1
	);
	ld.param.b32 	%r123, [retval0];
	} // callseq 26
$L__BB0_63:
	ld.global.u32 	%r125, [%rd5+12];
	setp.ne.s32 	%p35, %r125, 0;
	@%p35 bra 	$L__BB0_65;
	add.s32 	%r126, %r136, 3;
	st.local.u32 	[%rd2], %r126;
	mov.u64 	%rd95, $str;
	cvta.global.u64 	%rd96, %rd95;
	{ // callseq 27, 0
	.param .b64 param0;
	st.param.b64 	[param0], %rd96;
	.param .b64 param1;
	st.param.b64 	[param1], %rd10;
	.param .b32 retval0;
	call.uni (retval0), 
	vprintf, 
	(
	param0, 
	param1
	);
	ld.param.b32 	%r127, [retval0];
	} // callseq 27
$L__BB0_65:
	add.s32 	%r136, %r136, 4;
$L__BB0_66:
	setp.eq.s32 	%p36, %r9, 0;
	@%p36 bra 	$L__BB0_71;
	mul.wide.u32 	%rd98, %r136, 4;
	add.s64 	%rd104, %rd1, %rd98;
	neg.s32 	%r138, %r9;
	mov.u64 	%rd99, $str;
$L__BB0_68:
	.pragma "nounroll";
	ld.global.u32 	%r129, [%rd104];
	setp.ne.s32 	%p37, %r129, 0;
	@%p37 bra 	$L__BB0_70;
	st.local.u32 	[%rd2], %r136;
	cvta.global.u64 	%rd100, %rd99;
	{ // callseq 28, 0
	.param .b64 param0;
	st.param.b64 	[param0], %rd100;
	.param .b64 param1;
	st.param.b64 	[param1], %rd10;
	.param .b32 retval0;
	call.uni (retval0), 
	vprintf, 
	(
	param0, 
	param1
	);
	ld.param.b32 	%r130, [retval0];
	} // callseq 28
$L__BB0_70:
	add.s32 	%r136, %r136, 1;
	add.s64 	%rd104, %rd104, 4;
	add.s32 	%r138, %r138, 1;
	setp.ne.s32 	%p38, %r138, 0;
	@%p38 bra 	$L__BB0_68;
$L__BB0_71:
	mov.u64 	%rd102, $str$1;
	cvta.global.u64 	%rd103, %rd102;
	{ // callseq 29, 0
	.param .b64 param0;
	st.param.b64 	[param0], %rd103;
	.param .b64 param1;
	st.param.b64 	[param1], 0;
	.param .b32 retval0;
	call.uni (retval0), 
	vprintf, 
	(
	param0, 
	param1
	);
	ld.param.b32 	%r132, [retval0];
	} // callseq 29
	ret;

}
	// .globl	_Z16BlockSortKernel2PiS_S_ii
.visible .entry _Z16BlockSortKernel2PiS_S_ii(
	.param .u64 .ptr .align 1 _Z16BlockSortKernel2PiS_S_ii_param_0,
	.param .u64 .ptr .align 1 _Z16BlockSortKernel2PiS_S_ii_param_1,
	.param .u64 .ptr .align 1 _Z16BlockSortKernel2PiS_S_ii_param_2,
	.param .u32 _Z16BlockSortKernel2PiS_S_ii_param_3,
	.param .u32 _Z16BlockSortKernel2PiS_S_ii_param_4
)
{
	.reg .pred 	%p<43>;
	.reg .b16 	%rs<3>;
	.reg .b32 	%r<228>;
	.reg .b64 	%rd<20>;
	// demoted variable
	.shared .align 16 .b8 _ZZ16BlockSortKernel2PiS_S_iiE12temp_storage[37056];
	ld.param.u64 	%rd6, [_Z16BlockSortKernel2PiS_S_ii_param_0];
	ld.param.u64 	%rd5, [_Z16BlockSortKernel2PiS_S_ii_param_1];
	ld.param.u64 	%rd7, [_Z16BlockSortKernel2PiS_S_ii_param_2];
	ld.param.u32 	%r42, [_Z16BlockSortKernel2PiS_S_ii_param_3];
	ld.param.u32 	%r220, [_Z16BlockSortKernel2PiS_S_ii_param_4];
	cvta.to.global.u64 	%rd1, %rd6;
	cvta.to.global.u64 	%rd8, %rd7;
	mov.u32 	%r43, %ctaid.x;
	mul.wide.u32 	%rd9, %r43, 4;
	add.s64 	%rd2, %rd8, %rd9;
	ld.global.s32 	%rd3, [%rd2];
	add.s32 	%r44, %r43, 1;
	setp.ge.s32 	%p1, %r44, %r42;
	@%p1 bra 	$L__BB1_2;
	ld.global.u32 	%r220, [%rd2+4];
$L__BB1_2:
	cvt.u32.u64 	%r46, %rd3;
	mov.u32 	%r3, %tid.x;
	add.s32 	%r4, %r46, %r3;
	setp.ge.u32 	%p2, %r4, %r220;
	mov.b32 	%r222, 2147483647;
	@%p2 bra 	$L__BB1_4;
	mul.wide.u32 	%rd10, %r4, 4;
	add.s64 	%rd11, %rd1, %rd10;
	ld.global.u32 	%r222, [%rd11];
$L__BB1_4:
	sub.s32 	%r7, %r220, %r46;
	setp.le.s32 	%p3, %r7, %r3;
	@%p3 bra 	$L__BB1_6;
	cvt.u64.u32 	%rd12, %r3;
	add.s64 	%rd13, %rd3, %rd12;
	shl.b64 	%rd14, %rd13, 2;
	add.s64 	%rd15, %rd1, %rd14;
	ld.global.u32 	%r222, [%rd15];
$L__BB1_6:
	// begin inline asm
	mov.u32 %r48, %laneid;
	// end inline asm
	shl.b32 	%r54, %r3, 2;
	mov.u32 	%r55, _ZZ16BlockSortKernel2PiS_S_iiE12temp_storage;
	add.s32 	%r11, %r55, %r54;
	st.shared.u32 	[%r11], %r222;
	bar.sync 	0;
	ld.shared.u32 	%r56, [%r11];
	bar.sync 	0;
	xor.b32  	%r223, %r56, -2147483648;
	shr.u32 	%r13, %r3, 5;
	mov.b32 	%r225, 0;
	mov.b32 	%r51, 4;
	// begin inline asm
	bmsk.clamp.b32 %r49, %r225, %r51;
	// end inline asm
	shl.b32 	%r57, %r3, 5;
	add.s32 	%r15, %r11, %r57;
	shl.b32 	%r58, %r13, 2;
	add.s32 	%r59, %r55, %r58;
	add.s32 	%r16, %r59, 36864;
$L__BB1_7:
	setp.ne.s32 	%p4, %r48, 31;
	mov.b32 	%r90, 0;
	st.shared.u32 	[%r11], %r90;
	st.shared.u32 	[%r11+4096], %r90;
	st.shared.u32 	[%r11+8192], %r90;
	st.shared.u32 	[%r11+12288], %r90;
	st.shared.u32 	[%r11+16384], %r90;
	st.shared.u32 	[%r11+20480], %r90;
	st.shared.u32 	[%r11+24576], %r90;
	st.shared.u32 	[%r11+28672], %r90;
	st.shared.u32 	[%r11+32768], %r90;
	// begin inline asm
	shr.b32 %r60, %r223, %r225;
	// end inline asm
	and.b32  	%r93, %r49, %r60;
	shl.b32 	%r94, %r93, 12;
	and.b32  	%r95, %r94, 28672;
	add.s32 	%r96, %r11, %r95;
	shr.u32 	%r97, %r93, 2;
	and.b32  	%r98, %r97, 1073741822;
	add.s32 	%r20, %r96, %r98;
	ld.shared.u16 	%rs1, [%r20];
	add.s16 	%rs2, %rs1, 1;
	st.shared.u16 	[%r20], %rs2;
	bar.sync 	0;
	ld.shared.u32 	%r21, [%r15];
	ld.shared.u32 	%r99, [%r15+4];
	ld.shared.u32 	%r100, [%r15+8];
	ld.shared.u32 	%r101, [%r15+12];
	ld.shared.u32 	%r102, [%r15+16];
	ld.shared.u32 	%r103, [%r15+20];
	ld.shared.u32 	%r104, [%r15+24];
	ld.shared.u32 	%r105, [%r15+28];
	ld.shared.u32 	%r106, [%r15+32];
	add.s32 	%r22, %r99, %r21;
	add.s32 	%r23, %r100, %r22;
	add.s32 	%r24, %r101, %r23;
	add.s32 	%r25, %r102, %r24;
	add.s32 	%r26, %r103, %r25;
	add.s32 	%r27, %r104, %r26;
	add.s32 	%r28, %r105, %r27;
	add.s32 	%r67, %r106, %r28;
	mov.b32 	%r65, 1;
	mov.b32 	%r92, -1;
	// begin inline asm
	{  .reg .u32 r0;  .reg .pred p;  shfl.sync.up.b32 r0|p, %r67, %r65, %r90, %r92;  @p add.u32 r0, r0, %r67;  mov.u32 %r63, r0;}
	// end inline asm
	mov.b32 	%r71, 2;
	// begin inline asm
	{  .reg .u32 r0;  .reg .pred p;  shfl.sync.up.b32 r0|p, %r63, %r71, %r90, %r92;  @p add.u32 r0, r0, %r63;  mov.u32 %r69, r0;}
	// end inline asm
	mov.b32 	%r77, 4;
	// begin inline asm
	{  .reg .u32 r0;  .reg .pred p;  shfl.sync.up.b32 r0|p, %r69, %r77, %r90, %r92;  @p add.u32 r0, r0, %r69;  mov.u32 %r75, r0;}
	// end inline asm
	mov.b32 	%r83, 8;
	// begin inline asm
	{  .reg .u32 r0;  .reg .pred p;  shfl.sync.up.b32 r0|p, %r75, %r83, %r90, %r92;  @p add.u32 r0, r0, %r75;  mov.u32 %r81, r0;}
	// end inline asm
	mov.b32 	%r89, 16;
	// begin inline asm
	{  .reg .u32 r0;  .reg .pred p;  shfl.sync.up.b32 r0|p, %r81, %r89, %r90, %r92;  @p add.u32 r0, r0, %r81;  mov.u32 %r87, r0;}
	// end inline asm
	@%p4 bra 	$L__BB1_9;
	st.shared.u32 	[%r16], %r87;
$L__BB1_9:
	sub.s32 	%r107, %r87, %r67;
	setp.ne.s32 	%p5, %r48, 0;
	setp.gt.u32 	%p6, %r3, 31;
	setp.eq.s32 	%p7, %r13, 31;
	setp.eq.s32 	%p8, %r13, 30;
	setp.eq.s32 	%p9, %r13, 29;
	setp.eq.s32 	%p10, %r13, 28;
	setp.eq.s32 	%p11, %r13, 27;
	setp.eq.s32 	%p12, %r13, 26;
	setp.eq.s32 	%p13, %r13, 25;
	setp.eq.s32 	%p14, %r13, 24;
	setp.eq.s32 	%p15, %r13, 23;
	setp.eq.s32 	%p16, %r13, 22;
	setp.eq.s32 	%p17, %r13, 21;
	setp.eq.s32 	%p18, %r13, 20;
	setp.eq.s32 	%p19, %r13, 19;
	setp.eq.s32 	%p20, %r13, 18;
	setp.eq.s32 	%p21, %r13, 17;
	setp.eq.s32 	%p22, %r13, 16;
	setp.eq.s32 	%p23, %r13, 15;
	setp.eq.s32 	%p24, %r13, 14;
	setp.eq.s32 	%p25, %r13, 13;
	setp.eq.s32 	%p26, %r13, 12;
	setp.eq.s32 	%p27, %r13, 11;
	setp.eq.s32 	%p28, %r13, 10;
	setp.eq.s32 	%p29, %r13, 9;
	setp.eq.s32 	%p30, %r13, 8;
	setp.eq.s32 	%p31, %r13, 7;
	setp.eq.s32 	%p32, %r13, 6;
	setp.eq.s32 	%p33, %r13, 5;
	setp.eq.s32 	%p34, %r13, 4;
	setp.eq.s32 	%p35, %r13, 3;
	setp.eq.s32 	%p36, %r13, 2;
	setp.eq.s32 	%p37, %r13, 1;
	bar.sync 	0;
	ld.shared.v4.u32 	{%r108, %r109, %r110, %r111}, [_ZZ16BlockSortKernel2PiS_S_iiE12temp_storage+36864];
	selp.b32 	%r112, %r108, %r224, %p37;
	add.s32 	%r113, %r109, %r108;
	selp.b32 	%r114, %r113, %r112, %p36;
	add.s32 	%r115, %r113, %r110;
	selp.b32 	%r116, %r115, %r114, %p35;
	add.s32 	%r117, %r115, %r111;
	selp.b32 	%r118, %r117, %r116, %p34;
	ld.shared.v4.u32 	{%r119, %r120, %r121, %r122}, [_ZZ16BlockSortKernel2PiS_S_iiE12temp_storage+36880];
	add.s32 	%r123, %r117, %r119;
	selp.b32 	%r124, %r123, %r118, %p33;
	add.s32 	%r125, %r123, %r120;
	selp.b32 	%r126, %r125, %r124, %p32;
	add.s32 	%r127, %r125, %r121;
	selp.b32 	%r128, %r127, %r126, %p31;
	add.s32 	%r129, %r127, %r122;
	selp.b32 	%r130, %r129, %r128, %p30;
	ld.shared.v4.u32 	{%r131, %r132, %r133, %r134}, [_ZZ16BlockSortKernel2PiS_S_iiE12temp_storage+36896];
	add.s32 	%r135, %r129, %r131;
	selp.b32 	%r136, %r135, %r130, %p29;
	add.s32 	%r137, %r135, %r132;
	selp.b32 	%r138, %r137, %r136, %p28;
	add.s32 	%r139, %r137, %r133;
	selp.b32 	%r140, %r139, %r138, %p27;
	add.s32 	%r141, %r139, %r134;
	selp.b32 	%r142, %r141, %r140, %p26;
	ld.shared.v4.u32 	{%r143, %r144, %r145, %r146}, [_ZZ16BlockSortKernel2PiS_S_iiE12temp_storage+36912];
	add.s32 	%r147, %r141, %r143;
	selp.b32 	%r148, %r147, %r142, %p25;
	add.s32 	%r149, %r147, %r144;
	selp.b32 	%r150, %r149, %r148, %p24;
	add.s32 	%r151, %r149, %r145;
	selp.b32 	%r152, %r151, %r150, %p23;
	add.s32 	%r153, %r151, %r146;
	selp.b32 	%r154, %r153, %r152, %p22;
	ld.shared.v4.u32 	{%r155, %r156, %r157, %r158}, [_ZZ16BlockSortKernel2PiS_S_iiE12temp_storage+36928];
	add.s32 	%r159, %r153, %r155;
	selp.b32 	%r160, %r159, %r154, %p21;
	add.s32 	%r161, %r159, %r156;
	selp.b32 	%r162, %r161, %r160, %p20;
	add.s32 	%r163, %r161, %r157;
	selp.b32 	%r164, %r163, %r162, %p19;
	add.s32 	%r165, %r163, %r158;
	selp.b32 	%r166, %r165, %r164, %p18;
	ld.shared.v4.u32 	{%r167, %r168, %r169, %r170}, [_ZZ16BlockSortKernel2PiS_S_iiE12temp_storage+36944];
	add.s32 	%r171, %r165, %r167;
	selp.b32 	%r172, %r171, %r166, %p17;
	add.s32 	%r173, %r171, %r168;
	selp.b32 	%r174, %r173, %r172, %p16;
	add.s32 	%r175, %r173, %r169;
	selp.b32 	%r176, %r175, %r174, %p15;
	add.s32 	%r177, %r175, %r170;
	selp.b32 	%r178, %r177, %r176, %p14;
	ld.shared.v4.u32 	{%r179, %r180, %r181, %r182}, [_ZZ16BlockSortKernel2PiS_S_iiE12temp_storage+36960];
	add.s32 	%r183, %r177, %r179;
	selp.b32 	%r184, %r183, %r178, %p13;
	add.s32 	%r185, %r183, %r180;
	selp.b32 	%r186, %r185, %r184, %p12;
	add.s32 	%r187, %r185, %r181;
	selp.b32 	%r188, %r187, %r186, %p11;
	add.s32 	%r189, %r187, %r182;
	selp.b32 	%r190, %r189, %r188, %p10;
	ld.shared.v4.u32 	{%r191, %r192, %r193, %r194}, [_ZZ16BlockSortKernel2PiS_S_iiE12temp_storage+36976];
	add.s32 	%r195, %r189, %r191;
	selp.b32 	%r196, %r195, %r190, %p9;
	add.s32 	%r197, %r195, %r192;
	selp.b32 	%r198, %r197, %r196, %p8;
	add.s32 	%r199, %r197, %r193;
	selp.b32 	%r224, %r199, %r198, %p7;
	add.s32 	%r32, %r199, %r194;
	selp.b32 	%r200, %r107, 0, %p5;
	add.s32 	%r201, %r224, %r200;
	selp.b32 	%r227, %r201, %r107, %p6;
	or.pred  	%p38, %p6, %p5;
	@%p38 bra 	$L__BB1_11;
	shl.b32 	%r227, %r32, 16;
	st.shared.u32 	[_ZZ16BlockSortKernel2PiS_S_iiE12temp_storage+37024], %r227;
$L__BB1_11:
	setp.eq.s32 	%p39, %r3, 0;
	bar.sync 	0;
	@%p39 bra 	$L__BB1_13;
	ld.shared.u32 	%r202, [_ZZ16BlockSortKernel2PiS_S_iiE12temp_storage+37024];
	add.s32 	%r227, %r202, %r227;
$L__BB1_13:
	add.s32 	%r203, %r21, %r227;
	add.s32 	%r204, %r22, %r227;
	add.s32 	%r205, %r23, %r227;
	add.s32 	%r206, %r24, %r227;
	add.s32 	%r207, %r25, %r227;
	add.s32 	%r208, %r26, %r227;
	add.s32 	%r209, %r27, %r227;
	add.s32 	%r210, %r28, %r227;
	st.shared.u32 	[%r15], %r227;
	st.shared.u32 	[%r15+4], %r203;
	st.shared.u32 	[%r15+8], %r204;
	st.shared.u32 	[%r15+12], %r205;
	st.shared.u32 	[%r15+16], %r206;
	st.shared.u32 	[%r15+20], %r207;
	st.shared.u32 	[%r15+24], %r208;
	st.shared.u32 	[%r15+28], %r209;
	st.shared.u32 	[%r15+32], %r210;
	bar.sync 	0;
	cvt.u32.u16 	%r211, %rs1;
	ld.shared.u16 	%r212, [%r20];
	add.s32 	%r213, %r212, %r211;
	bar.sync 	0;
	shl.b32 	%r214, %r213, 2;
	mov.u32 	%r215, _ZZ16BlockSortKernel2PiS_S_iiE12temp_storage;
	add.s32 	%r216, %r215, %r214;
	st.shared.u32 	[%r216], %r223;
	bar.sync 	0;
	ld.shared.u32 	%r223, [%r11];
	setp.gt.u32 	%p40, %r225, 27;
	@%p40 bra 	$L__BB1_15;
	add.s32 	%r225, %r225, 4;
	bar.sync 	0;
	bra.uni 	$L__BB1_7;
$L__BB1_15:
	setp.ne.s32 	%p41, %r3, 0;
	xor.b32  	%r217, %r223, -2147483648;
	bar.sync 	0;
	st.shared.u32 	[%r11], %r217;
	bar.sync 	0;
	ld.shared.u32 	%r40, [%r11];
	@%p41 bra 	$L__BB1_17;
	min.s32 	%r218, %r7, 1024;
	st.volatile.shared.u32 	[_ZZ16BlockSortKernel2PiS_S_iiE12temp_storage+4096], %r218;
$L__BB1_17:
	bar.sync 	0;
	ld.volatile.shared.u32 	%r219, [_ZZ16BlockSortKernel2PiS_S_iiE12temp_storage+4096];
	cvt.u64.u32 	%rd16, %r3;
	add.s64 	%rd17, %rd3, %rd16;
	cvta.to.global.u64 	%rd18, %rd5;
	shl.b64 	%rd19, %rd17, 2;
	add.s64 	%rd4, %rd18, %rd19;
	setp.ge.s32 	%p42, %r3, %r219;
	@%p42 bra 	$L__BB1_19;
	st.global.u32 	[%rd4], %r40;
$L__BB1_19:
	ret;

}
	// .globl	_ZN3cub18CUB_300001_SM_10006detail11EmptyKernelIvEEvv
.visible .entry _ZN3cub18CUB_300001_SM_10006detail11EmptyKernelIvEEvv()
{


	ret;

}


// ===== COMPILED SASS (sm_100) =====

	.target	sm_100

	.elftype	@"ET_EXEC"


//--------------------- .note.nv.tkinfo           --------------------------
	.section	.note.nv.tkinfo,"",@"SHT_NOTE"
	.sectionflags	@"SHF_NOTE_NV_TKINFO"
	.tkinfo
        /*0018*/ 	.word	0x00000002
        /*0030*/ 	.string	""
        /*0030*/ 	.string	"ptxas"
        /*0030*/ 	.string	"Cuda compilation tools, release 13.0, V13.0.88"
        /*0030*/ 	.string	"Build cuda_13.0.r13.0/compiler.36424714_0"
        /*0030*/ 	.string	"-arch sm_100 -m 64 "



//--------------------- .note.nv.cuinfo           --------------------------
	.section	.note.nv.cuinfo,"",@"SHT_NOTE"
	.sectionflags	@"SHF_NOTE_NV_CUINFO"
        /*0018*/ 	.short	0x0002
        /*001a*/ 	.short	0x0064
        /*001c*/ 	.short	0x0082
	.zero		2


//--------------------- .nv.info                  --------------------------
	.section	.nv.info,"",@"SHT_CUDA_INFO"
	.align	4


	//----- nvinfo : EIATTR_REGCOUNT
	.align		4
        /*0000*/ 	.byte	0x04, 0x2f
        /*0002*/ 	.short	(.L_43 - .L_42)
	.align		4
.L_42:
        /*0004*/ 	.word	index@(_Z11printArray0Pii)
        /*0008*/ 	.word	0x0000001a


	//----- nvinfo : EIATTR_FRAME_SIZE
	.align		4
.L_43:
        /*000c*/ 	.byte	0x04, 0x11
        /*000e*/ 	.short	(.L_45 - .L_44)
	.align		4
.L_44:
        /*0010*/ 	.word	index@(_Z11printArray0Pii)
        /*0014*/ 	.word	0x00000008


	//----- nvinfo : EIATTR_REGCOUNT
	.align		4
.L_45:
        /*0018*/ 	.byte	0x04, 0x2f
        /*001a*/ 	.short	(.L_47 - .L_46)
	.align		4
.L_46:
        /*001c*/ 	.word	index@(_Z16BlockSortKernel2PiS_S_ii)
        /*0020*/ 	.word	0x00000027


	//----- nvinfo : EIATTR_FRAME_SIZE
	.align		4
.L_47:
        /*0024*/ 	.byte	0x04, 0x11
        /*0026*/ 	.short	(.L_49 - .L_48)
	.align		4
.L_48:
        /*0028*/ 	.word	index@(_Z16BlockSortKernel2PiS_S_ii)
        /*002c*/ 	.word	0x00000000


	//----- nvinfo : EIATTR_REGCOUNT
	.align		4
.L_49:
        /*0030*/ 	.byte	0x04, 0x2f
        /*0032*/ 	.short	(.L_51 - .L_50)
	.align		4
.L_50:
        /*0034*/ 	.word	index@(_ZN3cub18CUB_300001_SM_10006detail11EmptyKernelIvEEvv)
        /*0038*/ 	.word	0x00000004


	//----- nvinfo : EIATTR_FRAME_SIZE
	.align		4
.L_51:
        /*003c*/ 	.byte	0x04, 0x11
        /*003e*/ 	.short	(.L_53 - .L_52)
	.align		4
.L_52:
        /*0040*/ 	.word	index@(_ZN3cub18CUB_300001_SM_10006detail11EmptyKernelIvEEvv)
        /*0044*/ 	.word	0x00000000


	//----- nvinfo : EIATTR_MIN_STACK_SIZE
	.align		4
.L_53:
        /*0048*/ 	.byte	0x04, 0x12
        /*004a*/ 	.short	(.L_55 - .L_54)
	.align		4
.L_54:
        /*004c*/ 	.word	index@(_ZN3cub18CUB_300001_SM_10006detail11EmptyKernelIvEEvv)
        /*0050*/ 	.word	0x00000000


	//----- nvinfo : EIATTR_MIN_STACK_SIZE
	.align		4
.L_55:
        /*0054*/ 	.byte	0x04, 0x12
        /*0056*/ 	.short	(.L_57 - .L_56)
	.align		4
.L_56:
        /*0058*/ 	.word	index@(_Z16BlockSortKernel2PiS_S_ii)
        /*005c*/ 	.word	0x00000000


	//----- nvinfo : EIATTR_MIN_STACK_SIZE
	.align		4
.L_57:
        /*0060*/ 	.byte	0x04, 0x12
        /*0062*/ 	.short	(.L_59 - .L_58)
	.align		4
.L_58:
        /*0064*/ 	.word	index@(_Z11printArray0Pii)
        /*0068*/ 	.word	0x00000008
.L_59:


//--------------------- .nv.compat                --------------------------
	.section	.nv.compat,"",@"SHT_CUDA_COMPAT_INFO"
	.align	4
        /*0000*/ 	.byte	0x02, 0x09, 0x00, 0x00, 0x02, 0x02, 0x01, 0x00, 0x02, 0x05, 0x05, 0x00, 0x03, 0x07, 0x01, 0x01
        /*0010*/ 	.byte	0x02, 0x03, 0x00, 0x00, 0x02, 0x06, 0x01, 0x00, 0x04, 0x0b, 0x08, 0x00, 0x09, 0x00, 0x00, 0x00
        /*0020*/ 	.byte	0x00, 0x00, 0x00, 0x00


//--------------------- .nv.info._ZN3cub18CUB_300001_SM_10006detail11EmptyKernelIvEEvv --------------------------
	.section	.nv.info._ZN3cub18CUB_300001_SM_10006detail11EmptyKernelIvEEvv,"",@"SHT_CUDA_INFO"
	.sectionflags	@""
	.align	4


	//----- nvinfo : EIATTR_CUDA_API_VERSION
	.align		4
        /*0000*/ 	.byte	0x04, 0x37
        /*0002*/ 	.short	(.L_61 - .L_60)
.L_60:
        /*0004*/ 	.word	0x00000082


	//----- nvinfo : EIATTR_SPARSE_MMA_MASK
	.align		4
.L_61:
        /*0008*/ 	.byte	0x03, 0x50
        /*000a*/ 	.short	0x0000


	//----- nvinfo : EIATTR_MAXREG_COUNT
	.align		4
        /*000c*/ 	.byte	0x03, 0x1b
        /*000e*/ 	.short	0x00ff


	//----- nvinfo : EIATTR_MERCURY_ISA_VERSION
	.align		4
        /*0010*/ 	.byte	0x03, 0x5f
        /*0012*/ 	.short	0x0101


	//----- nvinfo : EIATTR_VRC_CTA_INIT_COUNT
	.align		4
        /*0014*/ 	.byte	0x02, 0x4a
	.zero		1
	.zero		1


	//----- nvinfo : EIATTR_EXIT_INSTR_OFFSETS
	.align		4
        /*0018*/ 	.byte	0x04, 0x1c
        /*001a*/ 	.short	(.L_63 - .L_62)


	//   ....[0]....
.L_62:
        /*001c*/ 	.word	0x00000010


	//----- nvinfo : EIATTR_SW_WAR
	.align		4
.L_63:
        /*0020*/ 	.byte	0x04, 0x36
        /*0022*/ 	.short	(.L_65 - .L_64)
.L_64:
        /*0024*/ 	.word	0x00000008
.L_65:


//--------------------- .nv.info._Z16BlockSortKernel2PiS_S_ii --------------------------
	.section	.nv.info._Z16BlockSortKernel2PiS_S_ii,"",@"SHT_CUDA_INFO"
	.sectionflags	@""
	.align	4


	//----- nvinfo : EIATTR_CUDA_API_VERSION
	.align		4
        /*0000*/ 	.byte	0x04, 0x37
        /*0002*/ 	.short	(.L_67 - .L_66)
.L_66:
        /*0004*/ 	.word	0x00000082


	//----- nvinfo : EIATTR_KPARAM_INFO
	.align		4
.L_67:
        /*0008*/ 	.byte	0x04, 0x17
        /*000a*/ 	.short	(.L_69 - .L_68)
.L_68:
        /*000c*/ 	.word	0x00000000
        /*0010*/ 	.short	0x0004
        /*0012*/ 	.short	0x001c
        /*0014*/ 	.byte	0x00, 0xf0, 0x11, 0x00


	//----- nvinfo : EIATTR_KPARAM_INFO
	.align		4
.L_69:
        /*0018*/ 	.byte	0x04, 0x17
        /*001a*/ 	.short	(.L_71 - .L_70)
.L_70:
        /*001c*/ 	.word	0x00000000
        /*0020*/ 	.short	0x0003
        /*0022*/ 	.short	0x0018
        /*0024*/ 	.byte	0x00, 0xf0, 0x11, 0x00


	//----- nvinfo : EIATTR_KPARAM_INFO
	.align		4
.L_71:
        /*0028*/ 	.byte	0x04, 0x17
        /*002a*/ 	.short	(.L_73 - .L_72)
.L_72:
        /*002c*/ 	.word	0x00000000
        /*0030*/ 	.short	0x0002
        /*0032*/ 	.short	0x0010
        /*0034*/ 	.byte	0x00, 0xf5, 0x21, 0x00


	//----- nvinfo : EIATTR_KPARAM_INFO
	.align		4
.L_73:
        /*0038*/ 	.byte	0x04, 0x17
        /*003a*/ 	.short	(.L_75 - .L_74)
.L_74:
        /*003c*/ 	.word	0x00000000
        /*0040*/ 	.short	0x0001
        /*0042*/ 	.short	0x0008
        /*0044*/ 	.byte	0x00, 0xf5, 0x21, 0x00


	//----- nvinfo : EIATTR_KPARAM_INFO
	.align		4
.L_75:
        /*0048*/ 	.byte	0x04, 0x17
        /*004a*/ 	.short	(.L_77 - .L_76)
.L_76:
        /*004c*/ 	.word	0x00000000
        /*0050*/ 	.short	0x0000
        /*0052*/ 	.short	0x0000
        /*0054*/ 	.byte	0x00, 0xf5, 0x21, 0x00


	//----- nvinfo : EIATTR_SPARSE_MMA_MASK
	.align		4
.L_77:
        /*0058*/ 	.byte	0x03, 0x50
        /*005a*/ 	.short	0x0000


	//----- nvinfo : EIATTR_MAXREG_COUNT
	.align		4
        /*005c*/ 	.byte	0x03, 0x1b
        /*005e*/ 	.short	0x00ff


	//----- nvinfo : EIATTR_NUM_BARRIERS
	.align		4
        /*0060*/ 	.byte	0x02, 0x4c
        /*0062*/ 	.byte	0x01
	.zero		1


	//----- nvinfo : EIATTR_MERCURY_ISA_VERSION
	.align		4
        /*0064*/ 	.byte	0x03, 0x5f
        /*0066*/ 	.short	0x0101


	//----- nvinfo : EIATTR_COOP_GROUP_MASK_REGIDS
	.align		4
        /*0068*/ 	.byte	0x04, 0x29
        /*006a*/ 	.short	(.L_79 - .L_78)


	//   ....[0]....
.L_78:
        /*006c*/ 	.word	0xffffffff


	//   ....[1]....
        /*0070*/ 	.word	0xffffffff


	//   ....[2]....
        /*0074*/ 	.word	0xffffffff


	//   ....[3]....
        /*0078*/ 	.word	0xffffffff


	//   ....[4]....
        /*007c*/ 	.word	0xffffffff


	//----- nvinfo : EIATTR_COOP_GROUP_INSTR_OFFSETS
	.align		4
.L_79:
        /*0080*/ 	.byte	0x04, 0x28
        /*0082*/ 	.short	(.L_81 - .L_80)


	//   ....[0]....
.L_80:
        /*0084*/ 	.word	0x00000550


	//   ....[1]....
        /*0088*/ 	.word	0x00000570


	//   ....[2]....
        /*008c*/ 	.word	0x00000590


	//   ....[3]....
        /*0090*/ 	.word	0x000005c0


	//   ....[4]....
        /*0094*/ 	.word	0x00000600


	//----- nvinfo : EIATTR_VRC_CTA_INIT_COUNT
	.align		4
.L_81:
        /*0098*/ 	.byte	0x02, 0x4a
	.zero		1
	.zero		1


	//----- nvinfo : EIATTR_EXIT_INSTR_OFFSETS
	.align		4
        /*009c*/ 	.byte	0x04, 0x1c
        /*009e*/ 	.short	(.L_83 - .L_82)


	//   ....[0]....
.L_82:
        /*00a0*/ 	.word	0x00001000


	//   ....[1]....
        /*00a4*/ 	.word	0x00001020


	//----- nvinfo : EIATTR_CBANK_PARAM_SIZE
	.align		4
.L_83:
        /*00a8*/ 	.byte	0x03, 0x19
        /*00aa*/ 	.short	0x0020


	//----- nvinfo : EIATTR_PARAM_CBANK
	.align		4
        /*00ac*/ 	.byte	0x04, 0x0a
        /*00ae*/ 	.short	(.L_85 - .L_84)
	.align		4
.L_84:
        /*00b0*/ 	.word	index@(.nv.constant0._Z16BlockSortKernel2PiS_S_ii)
        /*00b4*/ 	.short	0x0380
        /*00b6*/ 	.short	0x0020


	//----- nvinfo : EIATTR_SW_WAR
	.align		4
.L_85:
        /*00b8*/ 	.byte	0x04, 0x36
        /*00ba*/ 	.short	(.L_87 - .L_86)
.L_86:
        /*00bc*/ 	.word	0x00000008
.L_87:


//--------------------- .nv.info._Z11printArray0Pii --------------------------
	.section	.nv.info._Z11printArray0Pii,"",@"SHT_CUDA_INFO"
	.sectionflags	@""
	.align	4


	//----- nvinfo : EIATTR_CUDA_API_VERSION
	.align		4
        /*0000*/ 	.byte	0x04, 0x37
        /*0002*/ 	.short	(.L_89 - .L_88)
.L_88:
        /*0004*/ 	.word	0x00000082


	//----- nvinfo : EIATTR_KPARAM_INFO
	.align		4
.L_89:
        /*0008*/ 	.byte	0x04, 0x17
        /*000a*/ 	.short	(.L_91 - .L_90)
.L_90:
        /*000c*/ 	.word	0x00000000
        /*0010*/ 	.short	0x0001
        /*0012*/ 	.short	0x0008
        /*0014*/ 	.byte	0x00, 0xf0, 0x11, 0x00


	//----- nvinfo : EIATTR_KPARAM_INFO
	.align		4
.L_91:
        /*0018*/ 	.byte	0x04, 0x17
        /*001a*/ 	.short	(.L_93 - .L_92)
.L_92:
        /*001c*/ 	.word	0x00000000
        /*0020*/ 	.short	0x0000
        /*0022*/ 	.short	0x0000
        /*0024*/ 	.byte	0x00, 0xf5, 0x21, 0x00


	//----- nvinfo : EIATTR_SPARSE_MMA_MASK
	.align		4
.L_93:
        /*0028*/ 	.byte	0x03, 0x50
        /*002a*/ 	.short	0x0000


	//----- nvinfo : EIATTR_MAXREG_COUNT
	.align		4
        /*002c*/ 	.byte	0x03, 0x1b
        /*002e*/ 	.short	0x00ff


	//----- nvinfo : EIATTR_EXTERNS
	.align		4
        /*0030*/ 	.byte	0x04, 0x0f
        /*0032*/ 	.short	(.L_95 - .L_94)


	//   ....[0]....
	.align		4
.L_94:
        /*0034*/ 	.word	index@(vprintf)


	//----- nvinfo : EIATTR_MERCURY_ISA_VERSION
	.align		4
.L_95:
        /*0038*/ 	.byte	0x03, 0x5f
        /*003a*/ 	.short	0x0101


	//----- nvinfo : EIATTR_VRC_CTA_INIT_COUNT
	.align		4
        /*003c*/ 	.byte	0x02, 0x4a
	.zero		1
	.zero		1


	//----- nvinfo : EIATTR_SYSCALL_OFFSETS
	.align		4
        /*0040*/ 	.byte	0x04, 0x46
        /*0042*/ 	.short	(.L_97 - .L_96)


	//   ....[0]....
.L_96:
        /*0044*/ 	.word	0x00000210


	//   ....[1]....
        /*0048*/ 	.word	0x00000310


	//   ....[2]....
        /*004c*/ 	.word	0x00000410


	//   ....[3]....
        /*0050*/ 	.word	0x00000510


	//   ....[4]....
        /*0054*/ 	.word	0x00000610


	//   ....[5]....
        /*0058*/ 	.word	0x00000710


	//   ....[6]....
        /*005c*/ 	.word	0x00000810


	//   ....[7]....
        /*0060*/ 	.word	0x00000910


	//   ....[8]....
        /*0064*/ 	.word	0x00000a10


	//   ....[9]....
        /*0068*/ 	.word	0x00000b10


	//   ....[10]....
        /*006c*/ 	.word	0x00000c10


	//   ....[11]....
        /*0070*/ 	.word	0x00000d10


	//   ....[12]....
        /*0074*/ 	.word	0x00000e10


	//   ....[13]....
        /*0078*/ 	.word	0x00000f10


	//   ....[14]....
        /*007c*/ 	.word	0x00001010


	//   ....[15]....
        /*0080*/ 	.word	0x00001110


	//   ....[16]....
        /*0084*/ 	.word	0x000012c0


	//   ....[17]....
        /*0088*/ 	.word	0x000013a0


	//   ....[18]....
        /*008c*/ 	.word	0x00001480


	//   ....[19]....
        /*0090*/ 	.word	0x00001560


	//   ....[20]....
        /*0094*/ 	.word	0x00001640


	//   ....[21]....
        /*0098*/ 	.word	0x00001720


	//   ....[22]....
        /*009c*/ 	.word	0x00001800


	//   ....[23]....
        /*00a0*/ 	.word	0x000018e0


	//   ....[24]....
        /*00a4*/ 	.word	0x00001a40


	//   ....[25]....
        /*00a8*/ 	.word	0x00001b20


	//   ....[26]....
        /*00ac*/ 	.word	0x00001c00


	//   ....[27]....
        /*00b0*/ 	.word	0x00001ce0


	//   ....[28]....
        /*00b4*/ 	.word	0x00001e50


	//   ....[29]....
        /*00b8*/ 	.word	0x00001f40


	//----- nvinfo : EIATTR_EXIT_INSTR_OFFSETS
	.align		4
.L_97:
        /*00bc*/ 	.byte	0x04, 0x1c
        /*00be*/ 	.short	(.L_99 - .L_98)


	//   ....[0]....
.L_98:
        /*00c0*/ 	.word	0x00001f50


	//----- nvinfo : EIATTR_CRS_STACK_SIZE
	.align		4
.L_99:
        /*00c4*/ 	.byte	0x04, 0x1e
        /*00c6*/ 	.short	(.L_101 - .L_100)
.L_100:
        /*00c8*/ 	.word	0x00000000


	//----- nvinfo : EIATTR_CBANK_PARAM_SIZE
	.align		4
.L_101:
        /*00cc*/ 	.byte	0x03, 0x19
        /*00ce*/ 	.short	0x000c


	//----- nvinfo : EIATTR_PARAM_CBANK
	.align		4
        /*00d0*/ 	.byte	0x04, 0x0a
        /*00d2*/ 	.short	(.L_103 - .L_102)
	.align		4
.L_102:
        /*00d4*/ 	.word	index@(.nv.constant0._Z11printArray0Pii)
        /*00d8*/ 	.short	0x0380
        /*00da*/ 	.short	0x000c


	//----- nvinfo : EIATTR_SW_WAR
	.align		4
.L_103:
        /*00dc*/ 	.byte	0x04, 0x36
        /*00de*/ 	.short	(.L_105 - .L_104)
.L_104:
        /*00e0*/ 	.word	0x00000008
.L_105:


//--------------------- .nv.callgraph             --------------------------
	.section	.nv.callgraph,"",@"SHT_CUDA_CALLGRAPH"
	.align	4
	.sectionentsize	8
	.align		4
        /*0000*/ 	.word	0x00000000
	.align		4
        /*0004*/ 	.word	0xffffffff
	.align		4
        /*0008*/ 	.word	index@(_Z11printArray0Pii)
	.align		4
        /*000c*/ 	.word	index@(vprintf)
	.align		4
        /*0010*/ 	.word	0x00000000
	.align		4
        /*0014*/ 	.word	0xfffffffe
	.align		4
        /*0018*/ 	.word	0x00000000
	.align		4
        /*001c*/ 	.word	0xfffffffd
	.align		4
        /*0020*/ 	.word	0x00000000
	.align		4
        /*0024*/ 	.word	0xfffffffc


//--------------------- .nv.constant4             --------------------------
	.section	.nv.constant4,"a",@progbits
	.align	8
	.align		8
.nv.constant4:
        /*0000*/ 	.dword	_ZN34_INTERNAL_5c1e8bc1_4_k_cu_58a6bfe04cuda3std3__45__cpo5beginE
	.align		8
        /*0008*/ 	.dword	_ZN34_INTERNAL_5c1e8bc1_4_k_cu_58a6bfe04cuda3std3__45__cpo3endE
	.align		8
        /*0010*/ 	.dword	_ZN34_INTERNAL_5c1e8bc1_4_k_cu_58a6bfe04cuda3std3__45__cpo6cbeginE
	.align		8
        /*0018*/ 	.dword	_ZN34_INTERNAL_5c1e8bc1_4_k_cu_58a6bfe04cuda3std3__45__cpo4cendE
	.align		8
        /*0020*/ 	.dword	_ZN34_INTERNAL_5c1e8bc1_4_k_cu_58a6bfe04cuda3std3__45__cpo6rbeginE
	.align		8
        /*0028*/ 	.dword	_ZN34_INTERNAL_5c1e8bc1_4_k_cu_58a6bfe04cuda3std3__45__cpo4rendE
	.align		8
        /*0030*/ 	.dword	_ZN34_INTERNAL_5c1e8bc1_4_k_cu_58a6bfe04cuda3std3__45__cpo7crbeginE
	.align		8
        /*0038*/ 	.dword	_ZN34_INTERNAL_5c1e8bc1_4_k_cu_58a6bfe04cuda3std3__45__cpo5crendE
	.align		8
        /*0040*/ 	.dword	_ZN34_INTERNAL_5c1e8bc1_4_k_cu_58a6bfe04cuda3std3__436_GLOBAL__N__5c1e8bc1_4_k_cu_58a6bfe06ignoreE
	.align		8
        /*0048*/ 	.dword	_ZN34_INTERNAL_5c1e8bc1_4_k_cu_58a6bfe04cuda3std3__419piecewise_constructE
	.align		8
        /*0050*/ 	.dword	_ZN34_INTERNAL_5c1e8bc1_4_k_cu_58a6bfe04cuda3std3__48in_placeE
	.align		8
        /*0058*/ 	.dword	_ZN34_INTERNAL_5c1e8bc1_4_k_cu_58a6bfe04cuda3std3__420unreachable_sentinelE
	.align		8
        /*0060*/ 	.dword	_ZN34_INTERNAL_5c1e8bc1_4_k_cu_58a6bfe04cuda3std3__47nulloptE
	.align		8
        /*0068*/ 	.dword	_ZN34_INTERNAL_5c1e8bc1_4_k_cu_58a6bfe04cuda3std3__48unexpectE
	.align		8
        /*0070*/ 	.dword	_ZN34_INTERNAL_5c1e8bc1_4_k_cu_58a6bfe04cuda3std6ranges3__45__cpo4swapE
	.align		8
        /*0078*/ 	.dword	_ZN34_INTERNAL_5c1e8bc1_4_k_cu_58a6bfe04cuda3std6ranges3__45__cpo9iter_moveE
	.align		8
        /*0080*/ 	.dword	_ZN34_INTERNAL_5c1e8bc1_4_k_cu_58a6bfe04cuda3std6ranges3__45__cpo5beginE
	.align		8
        /*0088*/ 	.dword	_ZN34_INTERNAL_5c1e8bc1_4_k_cu_58a6bfe04cuda3std6ranges3__45__cpo3endE
	.align		8
        /*0090*/ 	.dword	_ZN34_INTERNAL_5c1e8bc1_4_k_cu_58a6bfe04cuda3std6ranges3__45__cpo6cbeginE
	.align		8
        /*0098*/ 	.dword	_ZN34_INTERNAL_5c1e8bc1_4_k_cu_58a6bfe04cuda3std6ranges3__45__cpo4cendE
	.align		8
        /*00a0*/ 	.dword	_ZN34_INTERNAL_5c1e8bc1_4_k_cu_58a6bfe04cuda3std6ranges3__45__cpo7advanceE
	.align		8
        /*00a8*/ 	.dword	_ZN34_INTERNAL_5c1e8bc1_4_k_cu_58a6bfe04cuda3std6ranges3__45__cpo9iter_swapE
	.align		8
        /*00b0*/ 	.dword	_ZN34_INTERNAL_5c1e8bc1_4_k_cu_58a6bfe04cuda3std6ranges3__45__cpo4nextE
	.align		8
        /*00b8*/ 	.dword	_ZN34_INTERNAL_5c1e8bc1_4_k_cu_58a6bfe04cuda3std6ranges3__45__cpo4prevE
	.align		8
        /*00c0*/ 	.dword	_ZN34_INTERNAL_5c1e8bc1_4_k_cu_58a6bfe04cuda3std6ranges3__45__cpo4dataE
	.align		8
        /*00c8*/ 	.dword	_ZN34_INTERNAL_5c1e8bc1_4_k_cu_58a6bfe04cuda3std6ranges3__45__cpo5cdataE
	.align		8
        /*00d0*/ 	.dword	_ZN34_INTERNAL_5c1e8bc1_4_k_cu_58a6bfe04cuda3std6ranges3__45__cpo4sizeE
	.align		8
        /*00d8*/ 	.dword	_ZN34_INTERNAL_5c1e8bc1_4_k_cu_58a6bfe04cuda3std6ranges3__45__cpo5ssizeE
	.align		8
        /*00e0*/ 	.dword	_ZN34_INTERNAL_5c1e8bc1_4_k_cu_58a6bfe04cuda3std6ranges3__45__cpo8distanceE
	.align		8
        /*00e8*/ 	.dword	_ZN34_INTERNAL_5c1e8bc1_4_k_cu_58a6bfe06thrust24THRUST_300001_SM_1000_NS6system6detail10sequential3seqE
	.align		8
        /*00f0*/ 	.dword	_ZN34_INTERNAL_5c1e8bc1_4_k_cu_58a6bfe06thrust24THRUST_300001_SM_1000_NS12placeholders2_1E
	.align		8
        /*00f8*/ 	.dword	_ZN34_INTERNAL_5c1e8bc1_4_k_cu_58a6bfe06thrust24THRUST_300001_SM_1000_NS12placeholders2_2E
	.align		8
        /*0100*/ 	.dword	_ZN34_INTERNAL_5c1e8bc1_4_k_cu_58a6bfe06thrust24THRUST_300001_SM_1000_NS12placeholders2_3E
	.align		8
        /*0108*/ 	.dword	_ZN34_INTERNAL_5c1e8bc1_4_k_cu_58a6bfe06thrust24THRUST_300001_SM_1000_NS12placeholders2_4E
	.align		8
        /*0110*/ 	.dword	_ZN34_INTERNAL_5c1e8bc1_4_k_cu_58a6bfe06thrust24THRUST_300001_SM_1000_NS12placeholders2_5E
	.align		8
        /*0118*/ 	.dword	_ZN34_INTERNAL_5c1e8bc1_4_k_cu_58a6bfe06thrust24THRUST_300001_SM_1000_NS12placeholders2_6E
	.align		8
        /*0120*/ 	.dword	_ZN34_INTERNAL_5c1e8bc1_4_k_cu_58a6bfe06thrust24THRUST_300001_SM_1000_NS12placeholders2_7E
	.align		8
        /*0128*/ 	.dword	_ZN34_INTERNAL_5c1e8bc1_4_k_cu_58a6bfe06thrust24THRUST_300001_SM_1000_NS12placeholders2_8E
	.align		8
        /*0130*/ 	.dword	_ZN34_INTERNAL_5c1e8bc1_4_k_cu_58a6bfe06thrust24THRUST_300001_SM_1000_NS12placeholders2_9E
	.align		8
        /*0138*/ 	.dword	_ZN34_INTERNAL_5c1e8bc1_4_k_cu_58a6bfe06thrust24THRUST_300001_SM_1000_NS12placeholders3_10E
	.align		8
        /*0140*/ 	.dword	$str
	.align		8
        /*0148*/ 	.dword	$str$1
	.align		8
        /*0150*/ 	.dword	vprintf


//--------------------- .text._ZN3cub18CUB_300001_SM_10006detail11EmptyKernelIvEEvv --------------------------
	.section	.text._ZN3cub18CUB_300001_SM_10006detail11EmptyKernelIvEEvv,"ax",@progbits
	.align	128
        .global         _ZN3cub18CUB_300001_SM_10006detail11EmptyKernelIvEEvv
        .type           _ZN3cub18CUB_300001_SM_10006detail11EmptyKernelIvEEvv,@function
        .size           _ZN3cub18CUB_300001_SM_10006detail11EmptyKernelIvEEvv,(.L_x_58 - _ZN3cub18CUB_300001_SM_10006detail11EmptyKernelIvEEvv)
        .other          _ZN3cub18CUB_300001_SM_10006detail11EmptyKernelIvEEvv,@"STO_CUDA_ENTRY STV_DEFAULT"
_ZN3cub18CUB_300001_SM_10006detail11EmptyKernelIvEEvv:
.text._ZN3cub18CUB_300001_SM_10006detail11EmptyKernelIvEEvv:
[----:B------:R-:W-:Y:S01]  /*0000*/  LDC R1, c[0x0][0x37c] ;  /* 0x0000df00ff017b82 */ /* 0x000fe20000000800 */
[----:B------:R-:W-:Y:S05]  /*0010*/  EXIT ;  /* 0x000000000000794d */ /* 0x000fea0003800000 */
.L_x_0:
[----:B------:R-:W-:-:S00]  /*0020*/  BRA `(.L_x_0) ;  /* 0xfffffffc00fc7947 */ /* 0x000fc0000383ffff */
[----:B------:R-:W-:-:S00]  /*0030*/  NOP ;  /* 0x0000000000007918 */ /* 0x000fc00000000000 */
        /* <DEDUP_REMOVED lines=12> */
.L_x_58:


//--------------------- .text._Z16BlockSortKernel2PiS_S_ii --------------------------
	.section	.text._Z16BlockSortKernel2PiS_S_ii,"ax",@progbits
	.align	128
        .global         _Z16BlockSortKernel2PiS_S_ii
        .type           _Z16BlockSortKernel2PiS_S_ii,@function
        .size           _Z16BlockSortKernel2PiS_S_ii,(.L_x_59 - _Z16BlockSortKernel2PiS_S_ii)
        .other          _Z16BlockSortKernel2PiS_S_ii,@"STO_CUDA_ENTRY STV_DEFAULT"
_Z16BlockSortKernel2PiS_S_ii:
.text._Z16BlockSortKernel2PiS_S_ii:
[----:B------:R-:W-:Y:S01]  /*0000*/  LDC R1, c[0x0][0x37c] ;  /* 0x0000df00ff017b82 */ /* 0x000fe20000000800 */
[----:B------:R-:W0:Y:S07]  /*0010*/  S2R R5, SR_CTAID.X ;  /* 0x0000000000057919 */ /* 0x000e2e0000002500 */
[----:B------:R-:W1:Y:S01]  /*0020*/  LDC.64 R2, c[0x0][0x390] ;  /* 0x0000e400ff027b82 */ /* 0x000e620000000a00 */
[----:B------:R-:W2:Y:S01]  /*0030*/  LDCU UR4, c[0x0][0x398] ;  /* 0x00007300ff0477ac */ /* 0x000ea20008000800 */
[----:B------:R-:W3:Y:S01]  /*0040*/  LDCU UR5, c[0x0][0x39c] ;  /* 0x00007380ff0577ac */ /* 0x000ee20008000800 */
[----:B------:R-:W4:Y:S01]  /*0050*/  LDCU.64 UR6, c[0x0][0x358] ;  /* 0x00006b00ff0677ac */ /* 0x000f220008000a00 */
[----:B---3--:R-:W-:-:S02]  /*0060*/  IMAD.U32 R9, RZ, RZ, UR5 ;  /* 0x00000005ff097e24 */ /* 0x008fc4000f8e00ff */
[C---:B0-----:R-:W-:Y:S02]  /*0070*/  VIADD R0, R5.reuse, 0x1 ;  /* 0x0000000105007836 */ /* 0x041fe40000000000 */
[----:B-1----:R-:W-:-:S03]  /*0080*/  IMAD.WIDE.U32 R2, R5, 0x4, R2 ;  /* 0x0000000405027825 */ /* 0x002fc600078e0002 */
[----:B--2---:R-:W-:Y:S02]  /*0090*/  ISETP.GE.AND P0, PT, R0, UR4, PT ;  /* 0x0000000400007c0c */ /* 0x004fe4000bf06270 */
[----:B----4-:R-:W2:Y:S11]  /*00a0*/  LDG.E R36, desc[UR6][R2.64] ;  /* 0x0000000602247981 */ /* 0x010eb6000c1e1900 */
[----:B------:R-:W3:Y:S01]  /*00b0*/  @!P0 LDG.E R9, desc[UR6][R2.64+0x4] ;  /* 0x0000040602098981 */ /* 0x000ee2000c1e1900 */
[----:B------:R-:W-:Y:S01]  /*00c0*/  IMAD.MOV.U32 R11, RZ, RZ, 0x7fffffff ;  /* 0x7fffffffff0b7424 */ /* 0x000fe200078e00ff */
[----:B------:R-:W2:Y:S02]  /*00d0*/  S2R R7, SR_TID.X ;  /* 0x0000000000077919 */ /* 0x000ea40000002100 */
[----:B--2---:R-:W-:-:S05]  /*00e0*/  IMAD.IADD R0, R36, 0x1, R7 ;  /* 0x0000000124007824 */ /* 0x004fca00078e0207 */
[----:B---3--:R-:W-:-:S13]  /*00f0*/  ISETP.GE.U32.AND P0, PT, R0, R9, PT ;  /* 0x000000090000720c */ /* 0x008fda0003f06070 */
[----:B------:R-:W0:Y:S02]  /*0100*/  @!P0 LDC.64 R4, c[0x0][0x380] ;  /* 0x0000e000ff048b82 */ /* 0x000e240000000a00 */
[----:B0-----:R-:W-:-:S05]  /*0110*/  @!P0 IMAD.WIDE.U32 R4, R0, 0x4, R4 ;  /* 0x0000000400048825 */ /* 0x001fca00078e0004 */
[----:B------:R0:W2:Y:S01]  /*0120*/  @!P0 LDG.E R11, desc[UR6][R4.64] ;  /* 0x00000006040b8981 */ /* 0x0000a2000c1e1900 */
[--C-:B------:R-:W-:Y:S01]  /*0130*/  IMAD.IADD R0, R9, 0x1, -R36.reuse ;  /* 0x0000000109007824 */ /* 0x100fe200078e0a24 */
[----:B------:R-:W-:-:S04]  /*0140*/  SHF.R.S32.HI R2, RZ, 0x1f, R36 ;  /* 0x0000001fff027819 */ /* 0x000fc80000011424 */
[----:B------:R-:W-:-:S13]  /*0150*/  ISETP.GT.AND P0, PT, R0, R7, PT ;  /* 0x000000070000720c */ /* 0x000fda0003f04270 */
[----:B------:R-:W1:Y:S01]  /*0160*/  @P0 LDC.64 R8, c[0x0][0x380] ;  /* 0x0000e000ff080b82 */ /* 0x000e620000000a00 */
[----:B------:R-:W-:-:S05]  /*0170*/  @P0 IADD3 R3, P1, PT, R36, R7, RZ ;  /* 0x0000000724030210 */ /* 0x000fca0007f3e0ff */
[----:B------:R-:W-:Y:S01]  /*0180*/  @P0 IMAD.X R2, RZ, RZ, R2, P1 ;  /* 0x000000ffff020224 */ /* 0x000fe200008e0602 */
[----:B-1----:R-:W-:-:S04]  /*0190*/  @P0 LEA R8, P1, R3, R8, 0x2 ;  /* 0x0000000803080211 */ /* 0x002fc800078210ff */
[----:B------:R-:W-:-:S05]  /*01a0*/  @P0 LEA.HI.X R9, R3, R9, R2, 0x2, P1 ;  /* 0x0000000903090211 */ /* 0x000fca00008f1402 */
[----:B--2---:R-:W2:Y:S01]  /*01b0*/  @P0 LDG.E R11, desc[UR6][R8.64] ;  /* 0x00000006080b0981 */ /* 0x004ea2000c1e1900 */
[----:B------:R-:W1:Y:S01]  /*01c0*/  S2UR UR5, SR_CgaCtaId ;  /* 0x00000000000579c3 */ /* 0x000e620000008800 */
[----:B------:R-:W-:Y:S01]  /*01d0*/  UMOV UR4, 0x400 ;  /* 0x0000040000047882 */ /* 0x000fe20000000000 */
[----:B------:R-:W-:Y:S01]  /*01e0*/  SHF.R.U32.HI R31, RZ, 0x5, R7 ;  /* 0x00000005ff1f7819 */ /* 0x000fe20000011607 */
[----:B------:R-:W3:Y:S01]  /*01f0*/  S2R R2, SR_LANEID ;  /* 0x0000000000027919 */ /* 0x000ee20000000000 */
[----:B------:R-:W-:Y:S01]  /*0200*/  IMAD.MOV.U32 R29, RZ, RZ, RZ ;  /* 0x000000ffff1d7224 */ /* 0x000fe200078e00ff */
[----:B-1----:R-:W-:-:S06]  /*0210*/  ULEA UR4, UR5, UR4, 0x18 ;  /* 0x0000000405047291 */ /* 0x002fcc000f8ec0ff */
[----:B------:R-:W-:Y:S02]  /*0220*/  LEA R34, R7, UR4, 0x2 ;  /* 0x0000000407227c11 */ /* 0x000fe4000f8e10ff */
[----:B------:R-:W-:-:S03]  /*0230*/  LEA R31, R31, UR4, 0x2 ;  /* 0x000000041f1f7c11 */ /* 0x000fc6000f8e10ff */
[----:B------:R-:W-:Y:S01]  /*0240*/  IMAD R32, R7, 0x20, R34 ;  /* 0x0000002007207824 */ /* 0x000fe200078e0222 */
[----:B--2---:R-:W-:Y:S01]  /*0250*/  STS [R34], R11 ;  /* 0x0000000b22007388 */ /* 0x004fe20000000800 */
[----:B------:R-:W-:Y:S06]  /*0260*/  BAR.SYNC.DEFER_BLOCKING 0x0 ;  /* 0x0000000000007b1d */ /* 0x000fec0000010000 */
[----:B------:R-:W1:Y:S02]  /*0270*/  LDS R30, [R34] ;  /* 0x00000000221e7984 */ /* 0x000e640000000800 */
[----:B-1----:R-:W-:Y:S01]  /*0280*/  LOP3.LUT R30, R30, 0x80000000, RZ, 0x3c, !PT ;  /* 0x800000001e1e7812 */ /* 0x002fe200078e3cff */
[----:B0--3--:R-:W-:Y:S06]  /*0290*/  BAR.SYNC.DEFER_BLOCKING 0x0 ;  /* 0x0000000000007b1d */ /* 0x009fec0000010000 */
.L_x_1:
[----:B------:R-:W-:Y:S01]  /*02a0*/  UBMSK UR4, URZ, 0x4 ;  /* 0x00000004ff04789b */ /* 0x000fe20008000000 */
[----:B-1----:R-:W-:Y:S01]  /*02b0*/  SHF.R.U32.HI R3, RZ, R29, R30 ;  /* 0x0000001dff037219 */ /* 0x002fe2000001161e */
[----:B------:R-:W-:Y:S01]  /*02c0*/  STS [R34], RZ ;  /* 0x000000ff22007388 */ /* 0x000fe20000000800 */
[----:B------:R-:W-:Y:S01]  /*02d0*/  ISETP.NE.AND P1, PT, R2, 0x1f, PT ;  /* 0x0000001f0200780c */ /* 0x000fe20003f25270 */
[----:B0-----:R-:W0:Y:S01]  /*02e0*/  S2UR UR5, SR_CgaCtaId ;  /* 0x00000000000579c3 */ /* 0x001e220000008800 */
[----:B------:R-:W-:Y:S01]  /*02f0*/  ISETP.GT.U32.AND P2, PT, R7, 0x1f, PT ;  /* 0x0000001f0700780c */ /* 0x000fe20003f44070 */
[----:B------:R-:W-:Y:S01]  /*0300*/  STS [R34+0x1000], RZ ;  /* 0x001000ff22007388 */ /* 0x000fe20000000800 */
[----:B------:R-:W-:Y:S01]  /*0310*/  LOP3.LUT R3, R3, UR4, RZ, 0xc0, !PT ;  /* 0x0000000403037c12 */ /* 0x000fe2000f8ec0ff */
[----:B------:R-:W-:Y:S02]  /*0320*/  UMOV UR4, 0x400 ;  /* 0x0000040000047882 */ /* 0x000fe40000000000 */
[----:B------:R-:W-:Y:S01]  /*0330*/  STS [R34+0x2000], RZ ;  /* 0x002000ff22007388 */ /* 0x000fe20000000800 */
[----:B------:R-:W-:Y:S01]  /*0340*/  SHF.R.U32.HI R5, RZ, 0x2, R3 ;  /* 0x00000002ff057819 */ /* 0x000fe20000011603 */
[----:B------:R-:W-:-:S02]  /*0350*/  IMAD.SHL.U32 R4, R3, 0x1000, RZ ;  /* 0x0000100003047824 */ /* 0x000fc400078e00ff */
[----:B------:R-:W-:Y:S01]  /*0360*/  STS [R34+0x3000], RZ ;  /* 0x003000ff22007388 */ /* 0x000fe20000000800 */
[----:B------:R-:W-:Y:S02]  /*0370*/  LOP3.LUT R5, R5, 0x3ffffffe, RZ, 0xc0, !PT ;  /* 0x3ffffffe05057812 */ /* 0x000fe400078ec0ff */
[----:B------:R-:W-:Y:S01]  /*0380*/  LOP3.LUT R3, R4, 0x7000, RZ, 0xc0, !PT ;  /* 0x0000700004037812 */ /* 0x000fe200078ec0ff */
[----:B------:R-:W-:Y:S03]  /*0390*/  STS [R34+0x4000], RZ ;  /* 0x004000ff22007388 */ /* 0x000fe60000000800 */
[----:B------:R-:W-:Y:S01]  /*03a0*/  IADD3 R3, PT, PT, R5, R34, R3 ;  /* 0x0000002205037210 */ /* 0x000fe20007ffe003 */
[----:B------:R-:W-:Y:S04]  /*03b0*/  STS [R34+0x5000], RZ ;  /* 0x005000ff22007388 */ /* 0x000fe80000000800 */
[----:B------:R-:W-:Y:S01]  /*03c0*/  STS [R34+0x6000], RZ ;  /* 0x006000ff22007388 */ /* 0x000fe20000000800 */
[----:B0-----:R-:W-:-:S03]  /*03d0*/  ULEA UR4, UR5, UR4, 0x18 ;  /* 0x0000000405047291 */ /* 0x001fc6000f8ec0ff */
[----:B------:R-:W-:Y:S04]  /*03e0*/  STS [R34+0x7000], RZ ;  /* 0x007000ff22007388 */ /* 0x000fe80000000800 */
[----:B------:R-:W-:Y:S04]  /*03f0*/  STS [R34+0x8000], RZ ;  /* 0x008000ff22007388 */ /* 0x000fe80000000800 */
[----:B------:R-:W0:Y:S02]  /*0400*/  LDS.U16 R4, [R3] ;  /* 0x0000000003047984 */ /* 0x000e240000000400 */
[----:B0-----:R-:W-:-:S05]  /*0410*/  VIADD R6, R4, 0x1 ;  /* 0x0000000104067836 */ /* 0x001fca0000000000 */
[----:B------:R-:W-:Y:S01]  /*0420*/  STS.U16 [R3], R6 ;  /* 0x0000000603007388 */ /* 0x000fe20000000400 */
[----:B------:R-:W-:Y:S06]  /*0430*/  BAR.SYNC.DEFER_BLOCKING 0x0 ;  /* 0x0000000000007b1d */ /* 0x000fec0000010000 */
[----:B------:R-:W-:Y:S04]  /*0440*/  LDS R28, [R32] ;  /* 0x00000000201c7984 */ /* 0x000fe80000000800 */
[----:B------:R-:W0:Y:S04]  /*0450*/  LDS R27, [R32+0x4] ;  /* 0x00000400201b7984 */ /* 0x000e280000000800 */
[----:B------:R-:W1:Y:S04]  /*0460*/  LDS R26, [R32+0x8] ;  /* 0x00000800201a7984 */ /* 0x000e680000000800 */
[----:B------:R-:W2:Y:S04]  /*0470*/  LDS R25, [R32+0xc] ;  /* 0x00000c0020197984 */ /* 0x000ea80000000800 */
[----:B------:R-:W3:Y:S04]  /*0480*/  LDS R24, [R32+0x10] ;  /* 0x0000100020187984 */ /* 0x000ee80000000800 */
[----:B------:R-:W4:Y:S04]  /*0490*/  LDS R23, [R32+0x14] ;  /* 0x0000140020177984 */ /* 0x000f280000000800 */
[----:B------:R-:W5:Y:S04]  /*04a0*/  LDS R22, [R32+0x18] ;  /* 0x0000180020167984 */ /* 0x000f680000000800 */
[----:B------:R-:W5:Y:S04]  /*04b0*/  LDS R5, [R32+0x1c] ;  /* 0x00001c0020057984 */ /* 0x000f680000000800 */
[----:B------:R-:W5:Y:S01]  /*04c0*/  LDS R21, [R32+0x20] ;  /* 0x0000200020157984 */ /* 0x000f620000000800 */
[----:B0-----:R-:W-:-:S04]  /*04d0*/  IMAD.IADD R27, R28, 0x1, R27 ;  /* 0x000000011c1b7824 */ /* 0x001fc800078e021b */
[----:B-1----:R-:W-:-:S04]  /*04e0*/  IMAD.IADD R26, R26, 0x1, R27 ;  /* 0x000000011a1a7824 */ /* 0x002fc800078e021b */
[----:B--2---:R-:W-:-:S04]  /*04f0*/  IMAD.IADD R25, R25, 0x1, R26 ;  /* 0x0000000119197824 */ /* 0x004fc800078e021a */
[----:B---3--:R-:W-:-:S04]  /*0500*/  IMAD.IADD R24, R24, 0x1, R25 ;  /* 0x0000000118187824 */ /* 0x008fc800078e0219 */
[----:B----4-:R-:W-:-:S04]  /*0510*/  IMAD.IADD R23, R23, 0x1, R24 ;  /* 0x0000000117177824 */ /* 0x010fc800078e0218 */
[----:B-----5:R-:W-:-:S04]  /*0520*/  IMAD.IADD R22, R22, 0x1, R23 ;  /* 0x0000000116167824 */ /* 0x020fc800078e0217 */
[----:B------:R-:W-:-:S04]  /*0530*/  IMAD.IADD R20, R5, 0x1, R22 ;  /* 0x0000000105147824 */ /* 0x000fc800078e0216 */
[----:B------:R-:W-:-:S05]  /*0540*/  IMAD.IADD R21, R21, 0x1, R20 ;  /* 0x0000000115157824 */ /* 0x000fca00078e0214 */
[----:B------:R-:W0:Y:S02]  /*0550*/  SHFL.UP P0, R8, R21, 0x1, RZ ;  /* 0x0420000015087989 */ /* 0x000e2400000000ff */
[----:B0-----:R-:W-:-:S05]  /*0560*/  @P0 IMAD.IADD R8, R21, 0x1, R8 ;  /* 0x0000000115080824 */ /* 0x001fca00078e0208 */
[----:B------:R-:W0:Y:S02]  /*0570*/  SHFL.UP P0, R5, R8, 0x2, RZ ;  /* 0x0440000008057989 */ /* 0x000e2400000000ff */
[----:B0-----:R-:W-:-:S05]  /*0580*/  @P0 IMAD.IADD R5, R8, 0x1, R5 ;  /* 0x0000000108050824 */ /* 0x001fca00078e0205 */
[----:B------:R-:W0:Y:S02]  /*0590*/  SHFL.UP P0, R12, R5, 0x4, RZ ;  /* 0x04800000050c7989 */ /* 0x000e2400000000ff */
[----:B0-----:R-:W-:Y:S01]  /*05a0*/  @P0 IMAD.IADD R12, R5, 0x1, R12 ;  /* 0x00000001050c0824 */ /* 0x001fe200078e020c */
[----:B------:R-:W-:-:S04]  /*05b0*/  SHF.R.U32.HI R5, RZ, 0x5, R7 ;  /* 0x00000005ff057819 */ /* 0x000fc80000011607 */
[----:B------:R-:W0:Y:S01]  /*05c0*/  SHFL.UP P0, R19, R12, 0x8, RZ ;  /* 0x050000000c137989 */ /* 0x000e2200000000ff */
[C---:B------:R-:W-:Y:S02]  /*05d0*/  ISETP.NE.AND P4, PT, R5.reuse, 0x1e, PT ;  /* 0x0000001e0500780c */ /* 0x040fe40003f85270 */
[----:B------:R-:W-:Y:S01]  /*05e0*/  ISETP.NE.AND P3, PT, R5, 0x1f, PT ;  /* 0x0000001f0500780c */ /* 0x000fe20003f65270 */
[----:B0-----:R-:W-:-:S05]  /*05f0*/  @P0 IMAD.IADD R19, R12, 0x1, R19 ;  /* 0x000000010c130824 */ /* 0x001fca00078e0213 */
[----:B------:R-:W0:Y:S02]  /*0600*/  SHFL.UP P0, R6, R19, 0x10, RZ ;  /* 0x0600000013067989 */ /* 0x000e2400000000ff */
[----:B0-----:R-:W-:Y:S01]  /*0610*/  @P0 IMAD.IADD R6, R19, 0x1, R6 ;  /* 0x0000000113060824 */ /* 0x001fe200078e0206 */
[----:B------:R-:W-:-:S03]  /*0620*/  ISETP.NE.AND P0, PT, R5, 0x1, PT ;  /* 0x000000010500780c */ /* 0x000fc60003f05270 */
[----:B------:R-:W-:Y:S01]  /*0630*/  IMAD.IADD R21, R6, 0x1, -R21 ;  /* 0x0000000106157824 */ /* 0x000fe200078e0a15 */
[----:B------:R-:W-:Y:S01]  /*0640*/  @!P1 STS [R31+0x9000], R6 ;  /* 0x009000061f009388 */ /* 0x000fe20000000800 */
[----:B------:R-:W-:Y:S01]  /*0650*/  BAR.SYNC.DEFER_BLOCKING 0x0 ;  /* 0x0000000000007b1d */ /* 0x000fe20000010000 */
[----:B------:R-:W-:-:S05]  /*0660*/  ISETP.NE.AND P1, PT, R5, 0x1d, PT ;  /* 0x0000001d0500780c */ /* 0x000fca0003f25270 */
[----:B------:R-:W0:Y:S04]  /*0670*/  LDS.128 R8, [UR4+0x9000] ;  /* 0x00900004ff087984 */ /* 0x000e280008000c00 */
[----:B------:R-:W1:Y:S01]  /*0680*/  LDS.128 R12, [UR4+0x9010] ;  /* 0x00901004ff0c7984 */ /* 0x000e620008000c00 */
[C---:B0-----:R-:W-:Y:S01]  /*0690*/  SEL R17, R8.reuse, R17, !P0 ;  /* 0x0000001108117207 */ /* 0x041fe20004000000 */
[----:B------:R-:W-:Y:S01]  /*06a0*/  IMAD.IADD R9, R8, 0x1, R9 ;  /* 0x0000000108097824 */ /* 0x000fe200078e0209 */
[----:B------:R-:W-:-:S03]  /*06b0*/  ISETP.NE.AND P0, PT, R5, 0x2, PT ;  /* 0x000000020500780c */ /* 0x000fc60003f05270 */
[----:B------:R-:W-:Y:S01]  /*06c0*/  IMAD.IADD R10, R10, 0x1, R9 ;  /* 0x000000010a0a7824 */ /* 0x000fe200078e0209 */
[----:B------:R-:W-:Y:S02]  /*06d0*/  SEL R8, R9, R17, !P0 ;  /* 0x0000001109087207 */ /* 0x000fe40004000000 */
[----:B------:R-:W-:Y:S01]  /*06e0*/  ISETP.NE.AND P0, PT, R5, 0x3, PT ;  /* 0x000000030500780c */ /* 0x000fe20003f05270 */
[----:B------:R-:W0:Y:S01]  /*06f0*/  LDS.128 R16, [UR4+0x9020] ;  /* 0x00902004ff107984 */ /* 0x000e220008000c00 */
[----:B------:R-:W-:Y:S02]  /*0700*/  IMAD.IADD R11, R11, 0x1, R10 ;  /* 0x000000010b0b7824 */ /* 0x000fe400078e020a */
[----:B------:R-:W-:Y:S02]  /*0710*/  SEL R8, R10, R8, !P0 ;  /* 0x000000080a087207 */ /* 0x000fe40004000000 */
[----:B------:R-:W-:Y:S01]  /*0720*/  ISETP.NE.AND P0, PT, R5, 0x4, PT ;  /* 0x000000040500780c */ /* 0x000fe20003f05270 */
[----:B-1----:R-:W-:-:S03]  /*0730*/  IMAD.IADD R12, R11, 0x1, R12 ;  /* 0x000000010b0c7824 */ /* 0x002fc600078e020c */
[----:B------:R-:W-:Y:S01]  /*0740*/  SEL R8, R11, R8, !P0 ;  /* 0x000000080b087207 */ /* 0x000fe20004000000 */
[----:B------:R-:W-:Y:S01]  /*0750*/  IMAD.IADD R13, R13, 0x1, R12 ;  /* 0x000000010d0d7824 */ /* 0x000fe200078e020c */
[----:B------:R-:W-:-:S03]  /*0760*/  ISETP.NE.AND P0, PT, R5, 0x5, PT ;  /* 0x000000050500780c */ /* 0x000fc60003f05270 */
[----:B------:R-:W-:Y:S01]  /*0770*/  IMAD.IADD R14, R14, 0x1, R13 ;  /* 0x000000010e0e7824 */ /* 0x000fe200078e020d */
[----:B------:R-:W-:Y:S02]  /*0780*/  SEL R8, R12, R8, !P0 ;  /* 0x000000080c087207 */ /* 0x000fe40004000000 */
[----:B------:R-:W-:Y:S01]  /*0790*/  ISETP.NE.AND P0, PT, R5, 0x6, PT ;  /* 0x000000060500780c */ /* 0x000fe20003f05270 */
[----:B------:R-:W-:-:S03]  /*07a0*/  IMAD.IADD R15, R15, 0x1, R14 ;  /* 0x000000010f0f7824 */ /* 0x000fc600078e020e */
[----:B------:R-:W-:Y:S02]  /*07b0*/  SEL R12, R13, R8, !P0 ;  /* 0x000000080d0c7207 */ /* 0x000fe40004000000 */
[----:B------:R-:W1:Y:S01]  /*07c0*/  LDS.128 R8, [UR4+0x9030] ;  /* 0x00903004ff087984 */ /* 0x000e620008000c00 */
[----:B------:R-:W-:-:S04]  /*07d0*/  ISETP.NE.AND P0, PT, R5, 0x7, PT ;  /* 0x000000070500780c */ /* 0x000fc80003f05270 */
[----:B------:R-:W-:Y:S02]  /*07e0*/  SEL R12, R14, R12, !P0 ;  /* 0x0000000c0e0c7207 */ /* 0x000fe40004000000 */
[----:B------:R-:W-:-:S04]  /*07f0*/  ISETP.NE.AND P0, PT, R5, 0x8, PT ;  /* 0x000000080500780c */ /* 0x000fc80003f05270 */
[----:B------:R-:W-:Y:S02]  /*0800*/  SEL R12, R15, R12, !P0 ;  /* 0x0000000c0f0c7207 */ /* 0x000fe40004000000 */
[----:B------:R-:W-:Y:S01]  /*0810*/  ISETP.NE.AND P0, PT, R5, 0x9, PT ;  /* 0x000000090500780c */ /* 0x000fe20003f05270 */
[----:B0-----:R-:W-:-:S04]  /*0820*/  IMAD.IADD R16, R15, 0x1, R16 ;  /* 0x000000010f107824 */ /* 0x001fc800078e0210 */
[----:B------:R-:W-:Y:S01]  /*0830*/  IMAD.IADD R17, R17, 0x1, R16 ;  /* 0x0000000111117824 */ /* 0x000fe200078e0210 */
[----:B------:R-:W-:Y:S02]  /*0840*/  SEL R12, R16, R12, !P0 ;  /* 0x0000000c100c7207 */ /* 0x000fe40004000000 */
[----:B------:R-:W-:Y:S01]  /*0850*/  ISETP.NE.AND P0, PT, R5, 0xa, PT ;  /* 0x0000000a0500780c */ /* 0x000fe20003f05270 */
[----:B------:R-:W-:-:S03]  /*0860*/  IMAD.IADD R18, R18, 0x1, R17 ;  /* 0x0000000112127824 */ /* 0x000fc600078e0211 */
[----:B------:R-:W-:Y:S01]  /*0870*/  SEL R16, R17, R12, !P0 ;  /* 0x0000000c11107207 */ /* 0x000fe20004000000 */
[----:B------:R-:W-:Y:S01]  /*0880*/  IMAD.IADD R19, R19, 0x1, R18 ;  /* 0x0000000113137824 */ /* 0x000fe200078e0212 */
[C---:B------:R-:W-:Y:S01]  /*0890*/  ISETP.NE.AND P0, PT, R5.reuse, 0xb, PT ;  /* 0x0000000b0500780c */ /* 0x040fe20003f05270 */
[----:B------:R-:W0:Y:S03]  /*08a0*/  LDS.128 R12, [UR4+0x9040] ;  /* 0x00904004ff0c7984 */ /* 0x000e260008000c00 */
[----:B------:R-:W-:Y:S02]  /*08b0*/  SEL R16, R18, R16, !P0 ;  /* 0x0000001012107207 */ /* 0x000fe40004000000 */
[----:B------:R-:W-:-:S04]  /*08c0*/  ISETP.NE.AND P0, PT, R5, 0xc, PT ;  /* 0x0000000c0500780c */ /* 0x000fc80003f05270 */
[C---:B------:R-:W-:Y:S01]  /*08d0*/  SEL R16, R19.reuse, R16, !P0 ;  /* 0x0000001013107207 */ /* 0x040fe20004000000 */
[----:B-1----:R-:W-:Y:S01]  /*08e0*/  IMAD.IADD R8, R19, 0x1, R8 ;  /* 0x0000000113087824 */ /* 0x002fe200078e0208 */
[----:B------:R-:W-:-:S03]  /*08f0*/  ISETP.NE.AND P0, PT, R5, 0xd, PT ;  /* 0x0000000d0500780c */ /* 0x000fc60003f05270 */
[----:B------:R-:W-:Y:S01]  /*0900*/  IMAD.IADD R9, R9, 0x1, R8 ;  /* 0x0000000109097824 */ /* 0x000fe200078e0208 */
[----:B------:R-:W-:Y:S02]  /*0910*/  SEL R16, R8, R16, !P0 ;  /* 0x0000001008107207 */ /* 0x000fe40004000000 */
[----:B------:R-:W-:Y:S01]  /*0920*/  ISETP.NE.AND P0, PT, R5, 0xe, PT ;  /* 0x0000000e0500780c */ /* 0x000fe20003f05270 */
[----:B------:R-:W-:-:S03]  /*0930*/  IMAD.IADD R10, R10, 0x1, R9 ;  /* 0x000000010a0a7824 */ /* 0x000fc600078e0209 */
[----:B------:R-:W-:Y:S01]  /*0940*/  SEL R8, R9, R16, !P0 ;  /* 0x0000001009087207 */ /* 0x000fe20004000000 */
[----:B------:R-:W-:Y:S01]  /*0950*/  IMAD.IADD R11, R11, 0x1, R10 ;  /* 0x000000010b0b7824 */ /* 0x000fe200078e020a */
        /* <DEDUP_REMOVED lines=39> */
[----:B------:R-:W-:-:S04]  /*0bd0*/  ISETP.NE.AND P0, PT, R5, 0x1b, PT ;  /* 0x0000001b0500780c */ /* 0x000fc80003f05270 */
[----:B------:R-:W-:Y:S02]  /*0be0*/  SEL R16, R10, R16, !P0 ;  /* 0x000000100a107207 */ /* 0x000fe40004000000 */
[----:B------:R-:W-:Y:S01]  /*0bf0*/  ISETP.NE.AND P0, PT, R5, 0x1c, PT ;  /* 0x0000001c0500780c */ /* 0x000fe20003f05270 */
[----:B-1----:R-:W-:-:S03]  /*0c00*/  IMAD.IADD R12, R11, 0x1, R12 ;  /* 0x000000010b0c7824 */ /* 0x002fc600078e020c */
[----:B------:R-:W-:Y:S02]  /*0c10*/  SEL R16, R11, R16, !P0 ;  /* 0x000000100b107207 */ /* 0x000fe40004000000 */
[----:B------:R-:W-:Y:S01]  /*0c20*/  ISETP.NE.AND P0, PT, R2, RZ, PT ;  /* 0x000000ff0200720c */ /* 0x000fe20003f05270 */
[----:B------:R-:W-:Y:S01]  /*0c30*/  IMAD.IADD R13, R13, 0x1, R12 ;  /* 0x000000010d0d7824 */ /* 0x000fe200078e020c */
[----:B------:R-:W-:Y:S02]  /*0c40*/  SEL R16, R12, R16, !P1 ;  /* 0x000000100c107207 */ /* 0x000fe40004800000 */
[----:B------:R-:W-:Y:S01]  /*0c50*/  ISETP.GT.U32.OR P1, PT, R7, 0x1f, P0 ;  /* 0x0000001f0700780c */ /* 0x000fe20000724470 */
[----:B------:R-:W-:Y:S01]  /*0c60*/  IMAD.IADD R14, R14, 0x1, R13 ;  /* 0x000000010e0e7824 */ /* 0x000fe200078e020d */
[----:B------:R-:W-:Y:S02]  /*0c70*/  SEL R16, R13, R16, !P4 ;  /* 0x000000100d107207 */ /* 0x000fe40006000000 */
[----:B------:R-:W-:Y:S01]  /*0c80*/  SEL R6, R21, RZ, P0 ;  /* 0x000000ff15067207 */ /* 0x000fe20000000000 */
[----:B------:R-:W-:Y:S01]  /*0c90*/  IMAD.IADD R15, R15, 0x1, R14 ;  /* 0x000000010f0f7824 */ /* 0x000fe200078e020e */
[----:B------:R-:W-:-:S02]  /*0ca0*/  SEL R17, R14, R16, !P3 ;  /* 0x000000100e117207 */ /* 0x000fc40005800000 */
[----:B------:R-:W-:-:S03]  /*0cb0*/  ISETP.NE.AND P0, PT, R7, RZ, PT ;  /* 0x000000ff0700720c */ /* 0x000fc60003f05270 */
[----:B------:R-:W-:Y:S02]  /*0cc0*/  @P2 IMAD.IADD R21, R17, 0x1, R6 ;  /* 0x0000000111152824 */ /* 0x000fe400078e0206 */
[----:B------:R-:W-:-:S05]  /*0cd0*/  @!P1 IMAD.U32 R21, R15, 0x10000, RZ ;  /* 0x000100000f159824 */ /* 0x000fca00078e00ff */
[----:B------:R-:W-:Y:S01]  /*0ce0*/  @!P1 STS [UR4+0x90a0], R21 ;  /* 0x0090a015ff009988 */ /* 0x000fe20008000804 */
[----:B------:R-:W-:Y:S06]  /*0cf0*/  BAR.SYNC.DEFER_BLOCKING 0x0 ;  /* 0x0000000000007b1d */ /* 0x000fec0000010000 */
[----:B------:R-:W0:Y:S02]  /*0d00*/  @P0 LDS R6, [UR4+0x90a0] ;  /* 0x0090a004ff060984 */ /* 0x000e240008000800 */
[----:B0-----:R-:W-:Y:S01]  /*0d10*/  @P0 IMAD.IADD R21, R21, 0x1, R6 ;  /* 0x0000000115150824 */ /* 0x001fe200078e0206 */
[----:B------:R-:W-:-:S03]  /*0d20*/  ISETP.GT.U32.AND P0, PT, R29, 0x1b, PT ;  /* 0x0000001b1d00780c */ /* 0x000fc60003f04070 */
[--C-:B------:R-:W-:Y:S01]  /*0d30*/  IMAD.IADD R5, R28, 0x1, R21.reuse ;  /* 0x000000011c057824 */ /* 0x100fe200078e0215 */
[----:B------:R-:W-:Y:S01]  /*0d40*/  STS [R32], R21 ;  /* 0x0000001520007388 */ /* 0x000fe20000000800 */
[--C-:B------:R-:W-:Y:S02]  /*0d50*/  IMAD.IADD R27, R27, 0x1, R21.reuse ;  /* 0x000000011b1b7824 */ /* 0x100fe400078e0215 */
[--C-:B------:R-:W-:Y:S01]  /*0d60*/  IMAD.IADD R9, R26, 0x1, R21.reuse ;  /* 0x000000011a097824 */ /* 0x100fe200078e0215 */
[----:B------:R-:W-:Y:S01]  /*0d70*/  STS [R32+0x4], R5 ;  /* 0x0000040520007388 */ /* 0x000fe20000000800 */
[--C-:B------:R-:W-:Y:S02]  /*0d80*/  IMAD.IADD R25, R25, 0x1, R21.reuse ;  /* 0x0000000119197824 */ /* 0x100fe400078e0215 */
[--C-:B------:R-:W-:Y:S01]  /*0d90*/  IMAD.IADD R11, R24, 0x1, R21.reuse ;  /* 0x00000001180b7824 */ /* 0x100fe200078e0215 */
[----:B------:R-:W-:Y:S01]  /*0da0*/  STS [R32+0x8], R27 ;  /* 0x0000081b20007388 */ /* 0x000fe20000000800 */
[----:B------:R-:W-:-:S02]  /*0db0*/  IMAD.IADD R23, R23, 0x1, R21 ;  /* 0x0000000117177824 */ /* 0x000fc400078e0215 */
[--C-:B------:R-:W-:Y:S01]  /*0dc0*/  IMAD.IADD R13, R22, 0x1, R21.reuse ;  /* 0x00000001160d7824 */ /* 0x100fe200078e0215 */
[----:B------:R-:W-:Y:S01]  /*0dd0*/  STS [R32+0xc], R9 ;  /* 0x00000c0920007388 */ /* 0x000fe20000000800 */
[----:B------:R-:W-:Y:S02]  /*0de0*/  IMAD.IADD R15, R20, 0x1, R21 ;  /* 0x00000001140f7824 */ /* 0x000fe400078e0215 */
[----:B------:R-:W-:Y:S01]  /*0df0*/  @!P0 VIADD R29, R29, 0x4 ;  /* 0x000000041d1d8836 */ /* 0x000fe20000000000 */
[----:B------:R-:W-:Y:S04]  /*0e00*/  STS [R32+0x10], R25 ;  /* 0x0000101920007388 */ /* 0x000fe80000000800 */
[----:B------:R-:W-:Y:S04]  /*0e10*/  STS [R32+0x14], R11 ;  /* 0x0000140b20007388 */ /* 0x000fe80000000800 */
[----:B------:R-:W-:Y:S04]  /*0e20*/  STS [R32+0x18], R23 ;  /* 0x0000181720007388 */ /* 0x000fe80000000800 */
[----:B------:R-:W-:Y:S04]  /*0e30*/  STS [R32+0x1c], R13 ;  /* 0x00001c0d20007388 */ /* 0x000fe80000000800 */
[----:B------:R-:W-:Y:S01]  /*0e40*/  STS [R32+0x20], R15 ;  /* 0x0000200f20007388 */ /* 0x000fe20000000800 */
[----:B------:R-:W-:Y:S06]  /*0e50*/  BAR.SYNC.DEFER_BLOCKING 0x0 ;  /* 0x0000000000007b1d */ /* 0x000fec0000010000 */
[----:B------:R-:W0:Y:S02]  /*0e60*/  LDS.U16 R3, [R3] ;  /* 0x0000000003037984 */ /* 0x000e240000000400 */
[----:B0-----:R-:W-:-:S05]  /*0e70*/  IMAD.IADD R4, R4, 0x1, R3 ;  /* 0x0000000104047824 */ /* 0x001fca00078e0203 */
[----:B------:R-:W-:Y:S01]  /*0e80*/  LEA R5, R4, UR4, 0x2 ;  /* 0x0000000404057c11 */ /* 0x000fe2000f8e10ff */
[----:B------:R-:W-:Y:S06]  /*0e90*/  BAR.SYNC.DEFER_BLOCKING 0x0 ;  /* 0x0000000000007b1d */ /* 0x000fec0000010000 */
[----:B------:R0:W-:Y:S02]  /*0ea0*/  STS [R5], R30 ;  /* 0x0000001e05007388 */ /* 0x0001e40000000800 */
[----:B------:R-:W-:Y:S06]  /*0eb0*/  BAR.SYNC.DEFER_BLOCKING 0x0 ;  /* 0x0000000000007b1d */ /* 0x000fec0000010000 */
[----:B------:R0:W1:Y:S02]  /*0ec0*/  LDS R30, [R34] ;  /* 0x00000000221e7984 */ /* 0x0000640000000800 */
[----:B------:R-:W-:Y:S06]  /*0ed0*/  @!P0 BAR.SYNC.DEFER_BLOCKING 0x0 ;  /* 0x0000000000008b1d */ /* 0x000fec0000010000 */
[----:B------:R-:W-:Y:S05]  /*0ee0*/  @!P0 BRA `(.L_x_1) ;  /* 0xfffffff000ec8947 */ /* 0x000fea000383ffff */
[----:B------:R-:W-:Y:S01]  /*0ef0*/  BAR.SYNC.DEFER_BLOCKING 0x0 ;  /* 0x0000000000007b1d */ /* 0x000fe20000010000 */
[----:B-1----:R-:W-:Y:S02]  /*0f00*/  LOP3.LUT R3, R30, 0x80000000, RZ, 0x3c, !PT ;  /* 0x800000001e037812 */ /* 0x002fe400078e3cff */
[----:B------:R-:W-:Y:S02]  /*0f10*/  ISETP.NE.AND P0, PT, R7, RZ, PT ;  /* 0x000000ff0700720c */ /* 0x000fe40003f05270 */
[----:B------:R-:W-:Y:S02]  /*0f20*/  SHF.R.S32.HI R4, RZ, 0x1f, R36 ;  /* 0x0000001fff047819 */ /* 0x000fe40000011424 */
[----:B------:R-:W-:-:S09]  /*0f30*/  IADD3 R36, P1, PT, R36, R7, RZ ;  /* 0x0000000724247210 */ /* 0x000fd20007f3e0ff */
[----:B------:R-:W-:Y:S01]  /*0f40*/  @!P0 VIMNMX R0, PT, PT, R0, 0x400, PT ;  /* 0x0000040000008848 */ /* 0x000fe20003fe0100 */
[----:B------:R-:W-:Y:S01]  /*0f50*/  STS [R34], R3 ;  /* 0x0000000322007388 */ /* 0x000fe20000000800 */
[----:B------:R-:W-:Y:S06]  /*0f60*/  BAR.SYNC.DEFER_BLOCKING 0x0 ;  /* 0x0000000000007b1d */ /* 0x000fec0000010000 */
[----:B0-----:R-:W-:Y:S04]  /*0f70*/  LDS R5, [R34] ;  /* 0x0000000022057984 */ /* 0x001fe80000000800 */
[----:B------:R-:W-:Y:S01]  /*0f80*/  @!P0 STS [UR4+0x1000], R0 ;  /* 0x00100000ff008988 */ /* 0x000fe20008000804 */
[----:B------:R-:W-:Y:S06]  /*0f90*/  BAR.SYNC.DEFER_BLOCKING 0x0 ;  /* 0x0000000000007b1d */ /* 0x000fec0000010000 */
[----:B------:R-:W0:Y:S01]  /*0fa0*/  LDS R2, [UR4+0x1000] ;  /* 0x00100004ff027984 */ /* 0x000e220008000800 */
[----:B------:R-:W1:Y:S01]  /*0fb0*/  LDCU.64 UR4, c[0x0][0x388] ;  /* 0x00007100ff0477ac */ /* 0x000e620008000a00 */
[----:B0-----:R-:W-:Y:S01]  /*0fc0*/  ISETP.GE.AND P0, PT, R7, R2, PT ;  /* 0x000000020700720c */ /* 0x001fe20003f06270 */
[----:B------:R-:W-:Y:S01]  /*0fd0*/  IMAD.X R7, RZ, RZ, R4, P1 ;  /* 0x000000ffff077224 */ /* 0x000fe200008e0604 */
[----:B-1----:R-:W-:-:S04]  /*0fe0*/  LEA R2, P1, R36, UR4, 0x2 ;  /* 0x0000000424027c11 */ /* 0x002fc8000f8210ff */
[----:B------:R-:W-:-:S07]  /*0ff0*/  LEA.HI.X R3, R36, UR5, R7, 0x2, P1 ;  /* 0x0000000524037c11 */ /* 0x000fce00088f1407 */
[----:B------:R-:W-:Y:S05]  /*1000*/  @P0 EXIT ;  /* 0x000000000000094d */ /* 0x000fea0003800000 */
[----:B------:R-:W-:Y:S01]  /*1010*/  STG.E desc[UR6][R2.64], R5 ;  /* 0x0000000502007986 */ /* 0x000fe2000c101906 */
[----:B------:R-:W-:Y:S05]  /*1020*/  EXIT ;  /* 0x000000000000794d */ /* 0x000fea0003800000 */
.L_x_2:
        /* <DEDUP_REMOVED lines=13> */
.L_x_59:


//--------------------- .text._Z11printArray0Pii  --------------------------
	.section	.text._Z11printArray0Pii,"ax",@progbits
	.align	128
        .global         _Z11printArray0Pii
        .type           _Z11printArray0Pii,@function
        .size           _Z11printArray0Pii,(.L_x_60 - _Z11printArray0Pii)
        .other          _Z11printArray0Pii,@"STO_CUDA_ENTRY STV_DEFAULT"
_Z11printArray0Pii:
.text._Z11printArray0Pii:
[----:B------:R-:W0:Y:S01]  /*0000*/  LDC R1, c[0x0][0x37c] ;  /* 0x0000df00ff017b82 */ /* 0x000e220000000800 */
[----:B------:R-:W1:Y:S01]  /*0010*/  LDCU UR4, c[0x0][0x388] ;  /* 0x00007100ff0477ac */ /* 0x000e620008000800 */
[----:B0-----:R-:W-:Y:S01]  /*0020*/  VIADD R1, R1, 0xfffffff8 ;  /* 0xfffffff801017836 */ /* 0x001fe20000000000 */
[----:B------:R-:W0:Y:S01]  /*0030*/  LDCU UR5, c[0x0][0x2f8] ;  /* 0x00005f00ff0577ac */ /* 0x000e220008000800 */
[----:B------:R-:W2:Y:S01]  /*0040*/  LDCU UR6, c[0x0][0x2fc] ;  /* 0x00005f80ff0677ac */ /* 0x000ea20008000800 */
[----:B-1----:R-:W-:Y:S02]  /*0050*/  UISETP.GE.AND UP0, UPT, UR4, 0x1, UPT ;  /* 0x000000010400788c */ /* 0x002fe4000bf06270 */
[----:B0-----:R-:W-:-:S05]  /*0060*/  IADD3 R19, P0, PT, R1, UR5, RZ ;  /* 0x0000000501137c10 */ /* 0x001fca000ff1e0ff */
[----:B--2---:R-:W-:Y:S02]  /*0070*/  IMAD.X R18, RZ, RZ, UR6, P0 ;  /* 0x00000006ff127e24 */ /* 0x004fe400080e06ff */
[----:B------:R-:W-:Y:S06]  /*0080*/  BRA.U !UP0, `(.L_x_3) ;  /* 0x0000001d08907547 */ /* 0x000fec000b800000 */
[----:B------:R-:W-:Y:S01]  /*0090*/  UISETP.GE.U32.AND UP0, UPT, UR4, 0x10, UPT ;  /* 0x000000100400788c */ /* 0x000fe2000bf06070 */
[----:B------:R-:W-:Y:S01]  /*00a0*/  IMAD.MOV.U32 R2, RZ, RZ, RZ ;  /* 0x000000ffff027224 */ /* 0x000fe200078e00ff */
[----:B------:R-:W0:Y:S01]  /*00b0*/  LDCU.64 UR36, c[0x0][0x358] ;  /* 0x00006b00ff2477ac */ /* 0x000e220008000a00 */
[----:B------:R-:W-:-:S06]  /*00c0*/  ULOP3.LUT UR38, UR4, 0xf, URZ, 0xc0, !UPT ;  /* 0x0000000f04267892 */ /* 0x000fcc000f8ec0ff */
[----:B------:R-:W-:Y:S06]  /*00d0*/  BRA.U !UP0, `(.L_x_4) ;  /* 0x0000001108247547 */ /* 0x000fec000b800000 */
[----:B------:R-:W-:Y:S01]  /*00e0*/  ULOP3.LUT UR4, UR4, 0x7ffffff0, URZ, 0xc0, !UPT ;  /* 0x7ffffff004047892 */ /* 0x000fe2000f8ec0ff */
[----:B------:R-:W-:Y:S01]  /*00f0*/  BSSY.RECONVERGENT B7, `(.L_x_4) ;  /* 0x0000107000077945 */ /* 0x000fe20003800200 */
[----:B------:R-:W-:-:S04]  /*0100*/  IMAD.MOV.U32 R22, RZ, RZ, RZ ;  /* 0x000000ffff167224 */ /* 0x000fc800078e00ff */
[----:B------:R-:W-:-:S07]  /*0110*/  IMAD.U32 R2, RZ, RZ, UR4 ;  /* 0x00000004ff027e24 */ /* 0x000fce000f8e00ff */
.L_x_37:
[----:B------:R-:W1:Y:S02]  /*0120*/  LDC.64 R16, c[0x0][0x380] ;  /* 0x0000e000ff107b82 */ /* 0x000e640000000a00 */
[----:B-1----:R-:W-:-:S05]  /*0130*/  IMAD.WIDE.U32 R16, R22, 0x4, R16 ;  /* 0x0000000416107825 */ /* 0x002fca00078e0010 */
[----:B0-----:R-:W2:Y:S01]  /*0140*/  LDG.E R0, desc[UR36][R16.64] ;  /* 0x0000002410007981 */ /* 0x001ea2000c1e1900 */
[----:B------:R-:W-:Y:S01]  /*0150*/  BSSY.RECONVERGENT B6, `(.L_x_5) ;  /* 0x000000d000067945 */ /* 0x000fe20003800200 */
[----:B--2---:R-:W-:-:S13]  /*0160*/  ISETP.NE.AND P0, PT, R0, RZ, PT ;  /* 0x000000ff0000720c */ /* 0x004fda0003f05270 */
[----:B------:R-:W-:Y:S05]  /*0170*/  @P0 BRA `(.L_x_6) ;  /* 0x0000000000280947 */ /* 0x000fea0003800000 */
[----:B------:R-:W-:Y:S01]  /*0180*/  MOV R0, 0x150 ;  /* 0x0000015000007802 */ /* 0x000fe20000000f00 */
[----:B------:R0:W-:Y:S01]  /*0190*/  STL [R1], R22 ;  /* 0x0000001601007387 */ /* 0x0001e20000100800 */
[----:B------:R-:W1:Y:S01]  /*01a0*/  LDCU.64 UR4, c[0x4][0x140] ;  /* 0x01002800ff0477ac */ /* 0x000e620008000a00 */
[----:B------:R-:W-:Y:S01]  /*01b0*/  IMAD.MOV.U32 R6, RZ, RZ, R19 ;  /* 0x000000ffff067224 */ /* 0x000fe200078e0013 */
[----:B------:R0:W2:Y:S01]  /*01c0*/  LDC.64 R8, c[0x4][R0] ;  /* 0x0100000000087b82 */ /* 0x0000a20000000a00 */
[----:B------:R-:W-:Y:S01]  /*01d0*/  IMAD.MOV.U32 R7, RZ, RZ, R18 ;  /* 0x000000ffff077224 */ /* 0x000fe200078e0012 */
[----:B-1----:R-:W-:Y:S01]  /*01e0*/  MOV R4, UR4 ;  /* 0x0000000400047c02 */ /* 0x002fe20008000f00 */
[----:B0-----:R-:W-:-:S07]  /*01f0*/  IMAD.U32 R5, RZ, RZ, UR5 ;  /* 0x00000005ff057e24 */ /* 0x001fce000f8e00ff */
[----:B------:R-:W-:-:S07]  /*0200*/  LEPC R20, `(.L_x_6) ;  /* 0x000000001014794e */ /* 0x000fce0000000000 */
[----:B--2---:R-:W-:Y:S05]  /*0210*/  CALL.ABS.NOINC R8 ;  /* 0x0000000008007343 */ /* 0x004fea0003c00000 */
.L_x_6:
[----:B------:R-:W-:Y:S05]  /*0220*/  BSYNC.RECONVERGENT B6 ;  /* 0x0000000000067941 */ /* 0x000fea0003800200 */
.L_x_5:
[----:B------:R-:W2:Y:S01]  /*0230*/  LDG.E R0, desc[UR36][R16.64+0x4] ;  /* 0x0000042410007981 */ /* 0x000ea2000c1e1900 */
[----:B------:R-:W-:Y:S01]  /*0240*/  BSSY.RECONVERGENT B6, `(.L_x_7) ;  /* 0x000000e000067945 */ /* 0x000fe20003800200 */
[----:B--2---:R-:W-:-:S13]  /*0250*/  ISETP.NE.AND P0, PT, R0, RZ, PT ;  /* 0x000000ff0000720c */ /* 0x004fda0003f05270 */
[----:B------:R-:W-:Y:S05]  /*0260*/  @P0 BRA `(.L_x_8) ;  /* 0x00000000002c0947 */ /* 0x000fea0003800000 */
[----:B------:R-:W-:Y:S01]  /*0270*/  VIADD R0, R22, 0x1 ;  /* 0x0000000116007836 */ /* 0x000fe20000000000 */
[----:B------:R-:W-:Y:S01]  /*0280*/  MOV R3, 0x150 ;  /* 0x0000015000037802 */ /* 0x000fe20000000f00 */
[----:B------:R-:W0:Y:S01]  /*0290*/  LDCU.64 UR4, c[0x4][0x140] ;  /* 0x01002800ff0477ac */ /* 0x000e220008000a00 */
[----:B------:R-:W-:Y:S02]  /*02a0*/  IMAD.MOV.U32 R6, RZ, RZ, R19 ;  /* 0x000000ffff067224 */ /* 0x000fe400078e0013 */
[----:B------:R1:W-:Y:S01]  /*02b0*/  STL [R1], R0 ;  /* 0x0000000001007387 */ /* 0x0003e20000100800 */
[----:B------:R1:W2:Y:S01]  /*02c0*/  LDC.64 R8, c[0x4][R3] ;  /* 0x0100000003087b82 */ /* 0x0002a20000000a00 */
[----:B------:R-:W-:Y:S02]  /*02d0*/  IMAD.MOV.U32 R7, RZ, RZ, R18 ;  /* 0x000000ffff077224 */ /* 0x000fe400078e0012 */
[----:B0-----:R-:W-:Y:S01]  /*02e0*/  IMAD.U32 R4, RZ, RZ, UR4 ;  /* 0x00000004ff047e24 */ /* 0x001fe2000f8e00ff */
[----:B-1----:R-:W-:-:S07]  /*02f0*/  MOV R5, UR5 ;  /* 0x0000000500057c02 */ /* 0x002fce0008000f00 */
[----:B------:R-:W-:-:S07]  /*0300*/  LEPC R20, `(.L_x_8) ;  /* 0x000000001014794e */ /* 0x000fce0000000000 */
[----:B--2---:R-:W-:Y:S05]  /*0310*/  CALL.ABS.NOINC R8 ;  /* 0x0000000008007343 */ /* 0x004fea0003c00000 */
.L_x_8:
[----:B------:R-:W-:Y:S05]  /*0320*/  BSYNC.RECONVERGENT B6 ;  /* 0x0000000000067941 */ /* 0x000fea0003800200 */
.L_x_7:
        /* <DEDUP_REMOVED lines=15> */
.L_x_10:
[----:B------:R-:W-:Y:S05]  /*0420*/  BSYNC.RECONVERGENT B6 ;  /* 0x0000000000067941 */ /* 0x000fea0003800200 */
.L_x_9:
        /* <DEDUP_REMOVED lines=15> */
.L_x_12:
[----:B------:R-:W-:Y:S05]  /*0520*/  BSYNC.RECONVERGENT B6 ;  /* 0x0000000000067941 */ /* 0x000fea0003800200 */
.L_x_11:
        /* <DEDUP_REMOVED lines=15> */
.L_x_14:
[----:B------:R-:W-:Y:S05]  /*0620*/  BSYNC.RECONVERGENT B6 ;  /* 0x0000000000067941 */ /* 0x000fea0003800200 */
.L_x_13:
        /* <DEDUP_REMOVED lines=15> */
.L_x_16:
[----:B------:R-:W-:Y:S05]  /*0720*/  BSYNC.RECONVERGENT B6 ;  /* 0x0000000000067941 */ /* 0x000fea0003800200 */
.L_x_15:
        /* <DEDUP_REMOVED lines=15> */
.L_x_18:
[----:B------:R-:W-:Y:S05]  /*0820*/  BSYNC.RECONVERGENT B6 ;  /* 0x0000000000067941 */ /* 0x000fea0003800200 */
.L_x_17:
        /* <DEDUP_REMOVED lines=15> */
.L_x_20:
[----:B------:R-:W-:Y:S05]  /*0920*/  BSYNC.RECONVERGENT B6 ;  /* 0x0000000000067941 */ /* 0x000fea0003800200 */
.L_x_19:
        /* <DEDUP_REMOVED lines=15> */
.L_x_22:
[----:B------:R-:W-:Y:S05]  /*0a20*/  BSYNC.RECONVERGENT B6 ;  /* 0x0000000000067941 */ /* 0x000fea0003800200 */
.L_x_21:
        /* <DEDUP_REMOVED lines=15> */
.L_x_24:
[----:B------:R-:W-:Y:S05]  /*0b20*/  BSYNC.RECONVERGENT B6 ;  /* 0x0000000000067941 */ /* 0x000fea0003800200 */
.L_x_23:
        /* <DEDUP_REMOVED lines=15> */
.L_x_26:
[----:B------:R-:W-:Y:S05]  /*0c20*/  BSYNC.RECONVERGENT B6 ;  /* 0x0000000000067941 */ /* 0x000fea0003800200 */
.L_x_25:
        /* <DEDUP_REMOVED lines=15> */
.L_x_28:
[----:B------:R-:W-:Y:S05]  /*0d20*/  BSYNC.RECONVERGENT B6 ;  /* 0x0000000000067941 */ /* 0x000fea0003800200 */
.L_x_27:
        /* <DEDUP_REMOVED lines=15> */
.L_x_30:
[----:B------:R-:W-:Y:S05]  /*0e20*/  BSYNC.RECONVERGENT B6 ;  /* 0x0000000000067941 */ /* 0x000fea0003800200 */
.L_x_29:
        /* <DEDUP_REMOVED lines=15> */
.L_x_32:
[----:B------:R-:W-:Y:S05]  /*0f20*/  BSYNC.RECONVERGENT B6 ;  /* 0x0000000000067941 */ /* 0x000fea0003800200 */
.L_x_31:
        /* <DEDUP_REMOVED lines=15> */
.L_x_34:
[----:B------:R-:W-:Y:S05]  /*1020*/  BSYNC.RECONVERGENT B6 ;  /* 0x0000000000067941 */ /* 0x000fea0003800200 */
.L_x_33:
        /* <DEDUP_REMOVED lines=15> */
.L_x_36:
[----:B------:R-:W-:Y:S05]  /*1120*/  BSYNC.RECONVERGENT B6 ;  /* 0x0000000000067941 */ /* 0x000fea0003800200 */
.L_x_35:
[----:B------:R-:W-:-:S05]  /*1130*/  VIADD R22, R22, 0x10 ;  /* 0x0000001016167836 */ /* 0x000fca0000000000 */
[----:B------:R-:W-:-:S13]  /*1140*/  ISETP.NE.AND P0, PT, R22, R2, PT ;  /* 0x000000021600720c */ /* 0x000fda0003f05270 */
[----:B------:R-:W-:Y:S05]  /*1150*/  @P0 BRA `(.L_x_37) ;  /* 0xffffffec00f00947 */ /* 0x000fea000383ffff */
[----:B------:R-:W-:Y:S05]  /*1160*/  BSYNC.RECONVERGENT B7 ;  /* 0x0000000000077941 */ /* 0x000fea0003800200 */
.L_x_4:
[----:B------:R-:W-:Y:S01]  /*1170*/  UISETP.NE.AND UP0, UPT, UR38, URZ, UPT ;  /* 0x000000ff2600728c */ /* 0x000fe2000bf05270 */
[----:B------:R-:W-:Y:S08]  /*1180*/  BSSY.RECONVERGENT B7, `(.L_x_3) ;  /* 0x00000d4000077945 */ /* 0x000ff00003800200 */
[----:B------:R-:W-:Y:S05]  /*1190*/  BRA.U !UP0, `(.L_x_38) ;  /* 0x0000000d08487547 */ /* 0x000fea000b800000 */
[----:B------:R-:W1:Y:S01]  /*11a0*/  LDC R22, c[0x0][0x388] ;  /* 0x0000e200ff167b82 */ /* 0x000e620000000800 */
[----:B------:R-:W-:Y:S01]  /*11b0*/  UISETP.GE.U32.AND UP0, UPT, UR38, 0x8, UPT ;  /* 0x000000082600788c */ /* 0x000fe2000bf06070 */
[----:B-1----:R-:W-:-:S08]  /*11c0*/  LOP3.LUT R22, R22, 0x7, RZ, 0xc0, !PT ;  /* 0x0000000716167812 */ /* 0x002fd000078ec0ff */
[----:B------:R-:W-:Y:S05]  /*11d0*/  BRA.U !UP0, `(.L_x_39) ;  /* 0x0000000508c87547 */ /* 0x000fea000b800000 */
[----:B------:R-:W1:Y:S02]  /*11e0*/  LDC.64 R16, c[0x0][0x380] ;  /* 0x0000e000ff107b82 */ /* 0x000e640000000a00 */
[----:B-1----:R-:W-:-:S05]  /*11f0*/  IMAD.WIDE.U32 R16, R2, 0x4, R16 ;  /* 0x0000000402107825 */ /* 0x002fca00078e0010 */
[----:B0-----:R-:W2:Y:S02]  /*1200*/  LDG.E R0, desc[UR36][R16.64] ;  /* 0x0000002410007981 */ /* 0x001ea4000c1e1900 */
[----:B--2---:R-:W-:-:S13]  /*1210*/  ISETP.NE.AND P0, PT, R0, RZ, PT ;  /* 0x000000ff0000720c */ /* 0x004fda0003f05270 */
[----:B------:R-:W-:Y:S05]  /*1220*/  @P0 BRA `(.L_x_40) ;  /* 0x0000000000280947 */ /* 0x000fea0003800000 */
[----:B------:R-:W-:Y:S01]  /*1230*/  MOV R0, 0x150 ;  /* 0x0000015000007802 */ /* 0x000fe20000000f00 */
[----:B------:R0:W-:Y:S01]  /*1240*/  STL [R1], R2 ;  /* 0x0000000201007387 */ /* 0x0001e20000100800 */
[----:B------:R-:W1:Y:S01]  /*1250*/  LDCU.64 UR4, c[0x4][0x140] ;  /* 0x01002800ff0477ac */ /* 0x000e620008000a00 */
[----:B------:R-:W-:Y:S01]  /*1260*/  IMAD.MOV.U32 R6, RZ, RZ, R19 ;  /* 0x000000ffff067224 */ /* 0x000fe200078e0013 */
[----:B------:R0:W2:Y:S01]  /*1270*/  LDC.64 R8, c[0x4][R0] ;  /* 0x0100000000087b82 */ /* 0x0000a20000000a00 */
[----:B------:R-:W-:Y:S02]  /*1280*/  IMAD.MOV.U32 R7, RZ, RZ, R18 ;  /* 0x000000ffff077224 */ /* 0x000fe400078e0012 */
[----:B-1----:R-:W-:Y:S01]  /*1290*/  IMAD.U32 R4, RZ, RZ, UR4 ;  /* 0x00000004ff047e24 */ /* 0x002fe2000f8e00ff */
[----:B0-----:R-:W-:-:S07]  /*12a0*/  MOV R5, UR5 ;  /* 0x0000000500057c02 */ /* 0x001fce0008000f00 */
[----:B------:R-:W-:-:S07]  /*12b0*/  LEPC R20, `(.L_x_40) ;  /* 0x000000001014794e */ /* 0x000fce0000000000 */
[----:B--2---:R-:W-:Y:S05]  /*12c0*/  CALL.ABS.NOINC R8 ;  /* 0x0000000008007343 */ /* 0x004fea0003c00000 */
.L_x_40:
[----:B------:R-:W2:Y:S02]  /*12d0*/  LDG.E R0, desc[UR36][R16.64+0x4] ;  /* 0x0000042410007981 */ /* 0x000ea4000c1e1900 */
        /* <DEDUP_REMOVED lines=13> */
.L_x_41:
        /* <DEDUP_REMOVED lines=14> */
.L_x_42:
        /* <DEDUP_REMOVED lines=14> */
.L_x_43:
        /* <DEDUP_REMOVED lines=14> */
.L_x_44:
        /* <DEDUP_REMOVED lines=14> */
.L_x_45:
        /* <DEDUP_REMOVED lines=14> */
.L_x_46:
        /* <DEDUP_REMOVED lines=14> */
.L_x_47:
[----:B------:R-:W-:-:S07]  /*18f0*/  VIADD R2, R2, 0x8 ;  /* 0x0000000802027836 */ /* 0x000fce0000000000 */
.L_x_39:
[----:B------:R-:W-:-:S13]  /*1900*/  ISETP.NE.AND P0, PT, R22, RZ, PT ;  /* 0x000000ff1600720c */ /* 0x000fda0003f05270 */
[----:B------:R-:W-:Y:S05]  /*1910*/  @!P0 BRA `(.L_x_38) ;  /* 0x0000000400688947 */ /* 0x000fea0003800000 */
[----:B------:R-:W1:Y:S01]  /*1920*/  LDC R0, c[0x0][0x388] ;  /* 0x0000e200ff007b82 */ /* 0x000e620000000800 */
[----:B------:R-:W-:Y:S02]  /*1930*/  ISETP.GE.U32.AND P0, PT, R22, 0x4, PT ;  /* 0x000000041600780c */ /* 0x000fe40003f06070 */
[----:B-1----:R-:W-:-:S11]  /*1940*/  LOP3.LUT R22, R0, 0x3, RZ, 0xc0, !PT ;  /* 0x0000000300167812 */ /* 0x002fd600078ec0ff */
[----:B------:R-:W-:Y:S05]  /*1950*/  @!P0 BRA `(.L_x_48) ;  /* 0x0000000000e88947 */ /* 0x000fea0003800000 */
        /* <DEDUP_REMOVED lines=15> */
.L_x_49:
        /* <DEDUP_REMOVED lines=14> */
.L_x_50:
        /* <DEDUP_REMOVED lines=14> */
.L_x_51:
        /* <DEDUP_REMOVED lines=14> */
.L_x_52:
[----:B------:R-:W-:-:S07]  /*1cf0*/  VIADD R2, R2, 0x4 ;  /* 0x0000000402027836 */ /* 0x000fce0000000000 */
.L_x_48:
[----:B------:R-:W-:-:S13]  /*1d00*/  ISETP.NE.AND P0, PT, R22, RZ, PT ;  /* 0x000000ff1600720c */ /* 0x000fda0003f05270 */
[----:B------:R-:W-:Y:S05]  /*1d10*/  @!P0 BRA `(.L_x_38) ;  /* 0x0000000000688947 */ /* 0x000fea0003800000 */
[----:B------:R-:W1:Y:S01]  /*1d20*/  LDC.64 R4, c[0x0][0x380] ;  /* 0x0000e000ff047b82 */ /* 0x000e620000000a00 */
[----:B------:R-:W-:Y:S02]  /*1d30*/  IMAD.MOV R22, RZ, RZ, -R22 ;  /* 0x000000ffff167224 */ /* 0x000fe400078e0a16 */
[----:B-1----:R-:W-:-:S07]  /*1d40*/  IMAD.WIDE.U32 R16, R2, 0x4, R4 ;  /* 0x0000000402107825 */ /* 0x002fce00078e0004 */
.L_x_55:
[----:B0-----:R-:W2:Y:S01]  /*1d50*/  LDG.E R0, desc[UR36][R16.64] ;  /* 0x0000002410007981 */ /* 0x001ea2000c1e1900 */
[----:B------:R-:W-:Y:S01]  /*1d60*/  IADD3 R22, PT, PT, R22, 0x1, RZ ;  /* 0x0000000116167810 */ /* 0x000fe20007ffe0ff */
[----:B------:R-:W-:Y:S03]  /*1d70*/  BSSY.RECONVERGENT B6, `(.L_x_53) ;  /* 0x000000f000067945 */ /* 0x000fe60003800200 */
[----:B------:R-:W-:-:S04]  /*1d80*/  ISETP.NE.AND P1, PT, R22, RZ, PT ;  /* 0x000000ff1600720c */ /* 0x000fc80003f25270 */
[----:B------:R-:W-:Y:S02]  /*1d90*/  P2R R23, PR, RZ, 0x2 ;  /* 0x00000002ff177803 */ /* 0x000fe40000000000 */
[----:B--2---:R-:W-:-:S13]  /*1da0*/  ISETP.NE.AND P0, PT, R0, RZ, PT ;  /* 0x000000ff0000720c */ /* 0x004fda0003f05270 */
[----:B------:R-:W-:Y:S05]  /*1db0*/  @P0 BRA `(.L_x_54) ;  /* 0x0000000000280947 */ /* 0x000fea0003800000 */
[----:B------:R-:W-:Y:S01]  /*1dc0*/  MOV R8, 0x150 ;  /* 0x0000015000087802 */ /* 0x000fe20000000f00 */
[----:B------:R0:W-:Y:S01]  /*1dd0*/  STL [R1], R2 ;  /* 0x0000000201007387 */ /* 0x0001e20000100800 */
[----:B------:R-:W1:Y:S01]  /*1de0*/  LDCU.64 UR4, c[0x4][0x140] ;  /* 0x01002800ff0477ac */ /* 0x000e620008000a00 */
[----:B------:R-:W-:Y:S02]  /*1df0*/  IMAD.MOV.U32 R6, RZ, RZ, R19 ;  /* 0x000000ffff067224 */ /* 0x000fe400078e0013 */
[----:B------:R-:W-:Y:S01]  /*1e00*/  IMAD.MOV.U32 R7, RZ, RZ, R18 ;  /* 0x000000ffff077224 */ /* 0x000fe200078e0012 */
[----:B------:R-:W2:Y:S01]  /*1e10*/  LDC.64 R8, c[0x4][R8] ;  /* 0x0100000008087b82 */ /* 0x000ea20000000a00 */
[----:B-1----:R-:W-:Y:S02]  /*1e20*/  IMAD.U32 R4, RZ, RZ, UR4 ;  /* 0x00000004ff047e24 */ /* 0x002fe4000f8e00ff */
[----:B0-----:R-:W-:-:S07]  /*1e30*/  IMAD.U32 R5, RZ, RZ, UR5 ;  /* 0x00000005ff057e24 */ /* 0x001fce000f8e00ff */
[----:B------:R-:W-:-:S07]  /*1e40*/  LEPC R20, `(.L_x_54) ;  /* 0x000000001014794e */ /* 0x000fce0000000000 */
[----:B--2---:R-:W-:Y:S05]  /*1e50*/  CALL.ABS.NOINC R8 ;  /* 0x0000000008007343 */ /* 0x004fea0003c00000 */
.L_x_54:
[----:B------:R-:W-:Y:S05]  /*1e60*/  BSYNC.RECONVERGENT B6 ;  /* 0x0000000000067941 */ /* 0x000fea0003800200 */
.L_x_53:
[----:B------:R-:W-:Y:S02]  /*1e70*/  ISETP.NE.AND P6, PT, R23, RZ, PT ;  /* 0x000000ff1700720c */ /* 0x000fe40003fc5270 */
[----:B------:R-:W-:Y:S02]  /*1e80*/  IADD3 R16, P0, PT, R16, 0x4, RZ ;  /* 0x0000000410107810 */ /* 0x000fe40007f1e0ff */
[----:B------:R-:W-:-:S03]  /*1e90*/  IADD3 R2, PT, PT, R2, 0x1, RZ ;  /* 0x0000000102027810 */ /* 0x000fc60007ffe0ff */
[----:B------:R-:W-:-:S06]  /*1ea0*/  IMAD.X R17, RZ, RZ, R17, P0 ;  /* 0x000000ffff117224 */ /* 0x000fcc00000e0611 */
[----:B------:R-:W-:Y:S05]  /*1eb0*/  @P6 BRA `(.L_x_55) ;  /* 0xfffffffc00a46947 */ /* 0x000fea000383ffff */
.L_x_38:
[----:B0-----:R-:W-:Y:S05]  /*1ec0*/  BSYNC.RECONVERGENT B7 ;  /* 0x0000000000077941 */ /* 0x001fea0003800200 */
.L_x_3:
[----:B------:R-:W-:Y:S01]  /*1ed0*/  MOV R0, 0x150 ;  /* 0x0000015000007802 */ /* 0x000fe20000000f00 */
[----:B------:R-:W0:Y:S01]  /*1ee0*/  LDCU.64 UR4, c[0x4][0x148] ;  /* 0x01002900ff0477ac */ /* 0x000e220008000a00 */
[----:B------:R-:W-:Y:S02]  /*1ef0*/  CS2R R6, SRZ ;  /* 0x0000000000067805 */ /* 0x000fe4000001ff00 */
[----:B------:R1:W2:Y:S01]  /*1f00*/  LDC.64 R2, c[0x4][R0] ;  /* 0x0100000000027b82 */ /* 0x0002a20000000a00 */
[----:B0-----:R-:W-:Y:S02]  /*1f10*/  IMAD.U32 R4, RZ, RZ, UR4 ;  /* 0x00000004ff047e24 */ /* 0x001fe4000f8e00ff */
[----:B-1----:R-:W-:-:S07]  /*1f20*/  IMAD.U32 R5, RZ, RZ, UR5 ;  /* 0x00000005ff057e24 */ /* 0x002fce000f8e00ff */
[----:B------:R-:W-:-:S07]  /*1f30*/  LEPC R20, `(.L_x_56) ;  /* 0x000000001014794e */ /* 0x000fce0000000000 */
[----:B--2---:R-:W-:Y:S05]  /*1f40*/  CALL.ABS.NOINC R2 ;  /* 0x0000000002007343 */ /* 0x004fea0003c00000 */
.L_x_56:
[----:B------:R-:W-:Y:S05]  /*1f50*/  EXIT ;  /* 0x000000000000794d */ /* 0x000fea0003800000 */
.L_x_57:
        /* <DEDUP_REMOVED lines=10> */
.L_x_60:


//--------------------- .nv.global.init           --------------------------
	.section	.nv.global.init,"aw",@progbits
.nv.global.init:
	.type		$str$1,@object
	.size		$str$1,($str - $str$1)
$str$1:
        /*0000*/ 	.byte	0x0a, 0x00
	.type		$str,@object
	.size		$str,(.L_40 - $str)
$str:
        /*0002*/ 	.byte	0x25, 0x64, 0x20, 0x00
.L_40:


//--------------------- .nv.shared.reserved.0     --------------------------
	.section	.nv.shared.reserved.0,"aw",@nobits
	.weak		__nv_reservedSMEM_offset_0_alias
	.size		__nv_reservedSMEM_offset_0_alias, 0, 64
	.other		__nv_reservedSMEM_offset_0_alias,@"STO_CUDA_RESERVED_SHARED STV_DEFAULT"
__nv_reservedSMEM_offset_0_alias:
	.zero		0
	.zero		64


//--------------------- .nv.global                --------------------------
	.section	.nv.global,"aw",@nobits
.nv.global:
	.type		_ZN34_INTERNAL_5c1e8bc1_4_k_cu_58a6bfe06thrust24THRUST_300001_SM_1000_NS12placeholders2_5E,@object
	.size		_ZN34_INTERNAL_5c1e8bc1_4_k_cu_58a6bfe06thrust24THRUST_300001_SM_1000_NS12placeholders2_5E,(_ZN34_INTERNAL_5c1e8bc1_4_k_cu_58a6bfe04cuda3std3__45__cpo6cbeginE - _ZN34_INTERNAL_5c1e8bc1_4_k_cu_58a6bfe06thrust24THRUST_300001_SM_1000_NS12placeholders2_5E)
_ZN34_INTERNAL_5c1e8bc1_4_k_cu_58a6bfe06thrust24THRUST_300001_SM_1000_NS12placeholders2_5E:
	.zero		1
	.type		_ZN34_INTERNAL_5c1e8bc1_4_k_cu_58a6bfe04cuda3std3__45__cpo6cbeginE,@object
	.size		_ZN34_INTERNAL_5c1e8bc1_4_k_cu_58a6bfe04cuda3std3__45__cpo6cbeginE,(_ZN34_INTERNAL_5c1e8bc1_4_k_cu_58a6bfe04cuda3std6ranges3__45__cpo6cbeginE - _ZN34_INTERNAL_5c1e8bc1_4_k_cu_58a6bfe04cuda3std3__45__cpo6cbeginE)
_ZN34_INTERNAL_5c1e8bc1_4_k_cu_58a6bfe04cuda3std3__45__cpo6cbeginE:
	.zero		1
	.type		_ZN34_INTERNAL_5c1e8bc1_4_k_cu_58a6bfe04cuda3std6ranges3__45__cpo6cbeginE,@object
	.size		_ZN34_INTERNAL_5c1e8bc1_4_k_cu_58a6bfe04cuda3std6ranges3__45__cpo6cbeginE,(_ZN34_INTERNAL_5c1e8bc1_4_k_cu_58a6bfe04cuda3std3__48in_placeE - _ZN34_INTERNAL_5c1e8bc1_4_k_cu_58a6bfe04cuda3std6ranges3__45__cpo6cbeginE)
_ZN34_INTERNAL_5c1e8bc1_4_k_cu_58a6bfe04cuda3std6ranges3__45__cpo6cbeginE:
	.zero		1
	.type		_ZN34_INTERNAL_5c1e8bc1_4_k_cu_58a6bfe04cuda3std3__48in_placeE,@object
	.size		_ZN34_INTERNAL_5c1e8bc1_4_k_cu_58a6bfe04cuda3std3__48in_placeE,(_ZN34_INTERNAL_5c1e8bc1_4_k_cu_58a6bfe04cuda3std6ranges3__45__cpo4sizeE - _ZN34_INTERNAL_5c1e8bc1_4_k_cu_58a6bfe04cuda3std3__48in_placeE)
_ZN34_INTERNAL_5c1e8bc1_4_k_cu_58a6bfe04cuda3std3__48in_placeE:
	.zero		1
	.type		_ZN34_INTERNAL_5c1e8bc1_4_k_cu_58a6bfe04cuda3std6ranges3__45__cpo4sizeE,@object
	.size		_ZN34_INTERNAL_5c1e8bc1_4_k_cu_58a6bfe04cuda3std6ranges3__45__cpo4sizeE,(_ZN34_INTERNAL_5c1e8bc1_4_k_cu_58a6bfe06thrust24THRUST_300001_SM_1000_NS12placeholders2_9E - _ZN34_INTERNAL_5c1e8bc1_4_k_cu_58a6bfe04cuda3std6ranges3__45__cpo4sizeE)
_ZN34_INTERNAL_5c1e8bc1_4_k_cu_58a6bfe04cuda3std6ranges3__45__cpo4sizeE:
	.zero		1
	.type		_ZN34_INTERNAL_5c1e8bc1_4_k_cu_58a6bfe06thrust24THRUST_300001_SM_1000_NS12placeholders2_9E,@object
	.size		_ZN34_INTERNAL_5c1e8bc1_4_k_cu_58a6bfe06thrust24THRUST_300001_SM_1000_NS12placeholders2_9E,(_ZN34_INTERNAL_5c1e8bc1_4_k_cu_58a6bfe04cuda3std3__45__cpo7crbeginE - _ZN34_INTERNAL_5c1e8bc1_4_k_cu_58a6bfe06thrust24THRUST_300001_SM_1000_NS12placeholders2_9E)
_ZN34_INTERNAL_5c1e8bc1_4_k_cu_58a6bfe06thrust24THRUST_300001_SM_1000_NS12placeholders2_9E:
	.zero		1
	.type		_ZN34_INTERNAL_5c1e8bc1_4_k_cu_58a6bfe04cuda3std3__45__cpo7crbeginE,@object
	.size		_ZN34_INTERNAL_5c1e8bc1_4_k_cu_58a6bfe04cuda3std3__45__cpo7crbeginE,(_ZN34_INTERNAL_5c1e8bc1_4_k_cu_58a6bfe04cuda3std6ranges3__45__cpo4nextE - _ZN34_INTERNAL_5c1e8bc1_4_k_cu_58a6bfe04cuda3std3__45__cpo7crbeginE)
_ZN34_INTERNAL_5c1e8bc1_4_k_cu_58a6bfe04cuda3std3__45__cpo7crbeginE:
	.zero		1
	.type		_ZN34_INTERNAL_5c1e8bc1_4_k_cu_58a6bfe04cuda3std6ranges3__45__cpo4nextE,@object
	.size		_ZN34_INTERNAL_5c1e8bc1_4_k_cu_58a6bfe04cuda3std6ranges3__45__cpo4nextE,(_ZN34_INTERNAL_5c1e8bc1_4_k_cu_58a6bfe04cuda3std6ranges3__45__cpo4swapE - _ZN34_INTERNAL_5c1e8bc1_4_k_cu_58a6bfe04cuda3std6ranges3__45__cpo4nextE)
_ZN34_INTERNAL_5c1e8bc1_4_k_cu_58a6bfe04cuda3std6ranges3__45__cpo4nextE:
	.zero		1
	.type		_ZN34_INTERNAL_5c1e8bc1_4_k_cu_58a6bfe04cuda3std6ranges3__45__cpo4swapE,@object
	.size		_ZN34_INTERNAL_5c1e8bc1_4_k_cu_58a6bfe04cuda3std6ranges3__45__cpo4swapE,(_ZN34_INTERNAL_5c1e8bc1_4_k_cu_58a6bfe06thrust24THRUST_300001_SM_1000_NS12placeholders2_1E - _ZN34_INTERNAL_5c1e8bc1_4_k_cu_58a6bfe04cuda3std6ranges3__45__cpo4swapE)
_ZN34_INTERNAL_5c1e8bc1_4_k_cu_58a6bfe04cuda3std6ranges3__45__cpo4swapE:
	.zero		1
	.type		_ZN34_INTERNAL_5c1e8bc1_4_k_cu_58a6bfe06thrust24THRUST_300001_SM_1000_NS12placeholders2_1E,@object
	.size		_ZN34_INTERNAL_5c1e8bc1_4_k_cu_58a6bfe06thrust24THRUST_300001_SM_1000_NS12placeholders2_1E,(_ZN34_INTERNAL_5c1e8bc1_4_k_cu_58a6bfe06thrust24THRUST_300001_SM_1000_NS12placeholders2_3E - _ZN34_INTERNAL_5c1e8bc1_4_k_cu_58a6bfe06thrust24THRUST_300001_SM_1000_NS12placeholders2_1E)
_ZN34_INTERNAL_5c1e8bc1_4_k_cu_58a6bfe06thrust24THRUST_300001_SM_1000_NS12placeholders2_1E:
	.zero		1
	.type		_ZN34_INTERNAL_5c1e8bc1_4_k_cu_58a6bfe06thrust24THRUST_300001_SM_1000_NS12placeholders2_3E,@object
	.size		_ZN34_INTERNAL_5c1e8bc1_4_k_cu_58a6bfe06thrust24THRUST_300001_SM_1000_NS12placeholders2_3E,(_ZN34_INTERNAL_5c1e8bc1_4_k_cu_58a6bfe04cuda3std3__45__cpo5beginE - _ZN34_INTERNAL_5c1e8bc1_4_k_cu_58a6bfe06thrust24THRUST_300001_SM_1000_NS12placeholders2_3E)
_ZN34_INTERNAL_5c1e8bc1_4_k_cu_58a6bfe06thrust24THRUST_300001_SM_1000_NS12placeholders2_3E:
	.zero		1
	.type		_ZN34_INTERNAL_5c1e8bc1_4_k_cu_58a6bfe04cuda3std3__45__cpo5beginE,@object
	.size		_ZN34_INTERNAL_5c1e8bc1_4_k_cu_58a6bfe04cuda3std3__45__cpo5beginE,(_ZN34_INTERNAL_5c1e8bc1_4_k_cu_58a6bfe04cuda3std6ranges3__45__cpo5beginE - _ZN34_INTERNAL_5c1e8bc1_4_k_cu_58a6bfe04cuda3std3__45__cpo5beginE)
_ZN34_INTERNAL_5c1e8bc1_4_k_cu_58a6bfe04cuda3std3__45__cpo5beginE:
	.zero		1
	.type		_ZN34_INTERNAL_5c1e8bc1_4_k_cu_58a6bfe04cuda3std6ranges3__45__cpo5beginE,@object
	.size		_ZN34_INTERNAL_5c1e8bc1_4_k_cu_58a6bfe04cuda3std6ranges3__45__cpo5beginE,(_ZN34_INTERNAL_5c1e8bc1_4_k_cu_58a6bfe04cuda3std3__436_GLOBAL__N__5c1e8bc1_4_k_cu_58a6bfe06ignoreE - _ZN34_INTERNAL_5c1e8bc1_4_k_cu_58a6bfe04cuda3std6ranges3__45__cpo5beginE)
_ZN34_INTERNAL_5c1e8bc1_4_k_cu_58a6bfe04cuda3std6ranges3__45__cpo5beginE:
	.zero		1
	.type		_ZN34_INTERNAL_5c1e8bc1_4_k_cu_58a6bfe04cuda3std3__436_GLOBAL__N__5c1e8bc1_4_k_cu_58a6bfe06ignoreE,@object
	.size		_ZN34_INTERNAL_5c1e8bc1_4_k_cu_58a6bfe04cuda3std3__436_GLOBAL__N__5c1e8bc1_4_k_cu_58a6bfe06ignoreE,(_ZN34_INTERNAL_5c1e8bc1_4_k_cu_58a6bfe04cuda3std6ranges3__45__cpo4dataE - _ZN34_INTERNAL_5c1e8bc1_4_k_cu_58a6bfe04cuda3std3__436_GLOBAL__N__5c1e8bc1_4_k_cu_58a6bfe06ignoreE)
_ZN34_INTERNAL_5c1e8bc1_4_k_cu_58a6bfe04cuda3std3__436_GLOBAL__N__5c1e8bc1_4_k_cu_58a6bfe06ignoreE:
	.zero		1
	.type		_ZN34_INTERNAL_5c1e8bc1_4_k_cu_58a6bfe04cuda3std6ranges3__45__cpo4dataE,@object
	.size		_ZN34_INTERNAL_5c1e8bc1_4_k_cu_58a6bfe04cuda3std6ranges3__45__cpo4dataE,(_ZN34_INTERNAL_5c1e8bc1_4_k_cu_58a6bfe06thrust24THRUST_300001_SM_1000_NS12placeholders2_7E - _ZN34_INTERNAL_5c1e8bc1_4_k_cu_58a6bfe04cuda3std6ranges3__45__cpo4dataE)
_ZN34_INTERNAL_5c1e8bc1_4_k_cu_58a6bfe04cuda3std6ranges3__45__cpo4dataE:
	.zero		1
	.type		_ZN34_INTERNAL_5c1e8bc1_4_k_cu_58a6bfe06thrust24THRUST_300001_SM_1000_NS12placeholders2_7E,@object
	.size		_ZN34_INTERNAL_5c1e8bc1_4_k_cu_58a6bfe06thrust24THRUST_300001_SM_1000_NS12placeholders2_7E,(_ZN34_INTERNAL_5c1e8bc1_4_k_cu_58a6bfe04cuda3std3__45__cpo6rbeginE - _ZN34_INTERNAL_5c1e8bc1_4_k_cu_58a6bfe06thrust24THRUST_300001_SM_1000_NS12placeholders2_7E)
_ZN34_INTERNAL_5c1e8bc1_4_k_cu_58a6bfe06thrust24THRUST_300001_SM_1000_NS12placeholders2_7E:
	.zero		1
	.type		_ZN34_INTERNAL_5c1e8bc1_4_k_cu_58a6bfe04cuda3std3__45__cpo6rbeginE,@object
	.size		_ZN34_INTERNAL_5c1e8bc1_4_k_cu_58a6bfe04cuda3std3__45__cpo6rbeginE,(_ZN34_INTERNAL_5c1e8bc1_4_k_cu_58a6bfe04cuda3std6ranges3__45__cpo7advanceE - _ZN34_INTERNAL_5c1e8bc1_4_k_cu_58a6bfe04cuda3std3__45__cpo6rbeginE)
_ZN34_INTERNAL_5c1e8bc1_4_k_cu_58a6bfe04cuda3std3__45__cpo6rbeginE:
	.zero		1
	.type		_ZN34_INTERNAL_5c1e8bc1_4_k_cu_58a6bfe04cuda3std6ranges3__45__cpo7advanceE,@object
	.size		_ZN34_INTERNAL_5c1e8bc1_4_k_cu_58a6bfe04cuda3std6ranges3__45__cpo7advanceE,(_ZN34_INTERNAL_5c1e8bc1_4_k_cu_58a6bfe04cuda3std3__47nulloptE - _ZN34_INTERNAL_5c1e8bc1_4_k_cu_58a6bfe04cuda3std6ranges3__45__cpo7advanceE)
_ZN34_INTERNAL_5c1e8bc1_4_k_cu_58a6bfe04cuda3std6ranges3__45__cpo7advanceE:
	.zero		1
	.type		_ZN34_INTERNAL_5c1e8bc1_4_k_cu_58a6bfe04cuda3std3__47nulloptE,@object
	.size		_ZN34_INTERNAL_5c1e8bc1_4_k_cu_58a6bfe04cuda3std3__47nulloptE,(_ZN34_INTERNAL_5c1e8bc1_4_k_cu_58a6bfe04cuda3std6ranges3__45__cpo8distanceE - _ZN34_INTERNAL_5c1e8bc1_4_k_cu_58a6bfe04cuda3std3__47nulloptE)
_ZN34_INTERNAL_5c1e8bc1_4_k_cu_58a6bfe04cuda3std3__47nulloptE:
	.zero		1
	.type		_ZN34_INTERNAL_5c1e8bc1_4_k_cu_58a6bfe04cuda3std6ranges3__45__cpo8distanceE,@object
	.size		_ZN34_INTERNAL_5c1e8bc1_4_k_cu_58a6bfe04cuda3std6ranges3__45__cpo8distanceE,(_ZN34_INTERNAL_5c1e8bc1_4_k_cu_58a6bfe06thrust24THRUST_300001_SM_1000_NS12placeholders2_6E - _ZN34_INTERNAL_5c1e8bc1_4_k_cu_58a6bfe04cuda3std6ranges3__45__cpo8distanceE)
_ZN34_INTERNAL_5c1e8bc1_4_k_cu_58a6bfe04cuda3std6ranges3__45__cpo8distanceE:
	.zero		1
	.type		_ZN34_INTERNAL_5c1e8bc1_4_k_cu_58a6bfe06thrust24THRUST_300001_SM_1000_NS12placeholders2_6E,@object
	.size		_ZN34_INTERNAL_5c1e8bc1_4_k_cu_58a6bfe06thrust24THRUST_300001_SM_1000_NS12placeholders2_6E,(_ZN34_INTERNAL_5c1e8bc1_4_k_cu_58a6bfe04cuda3std3__45__cpo4cendE - _ZN34_INTERNAL_5c1e8bc1_4_k_cu_58a6bfe06thrust24THRUST_300001_SM_1000_NS12placeholders2_6E)
_ZN34_INTERNAL_5c1e8bc1_4_k_cu_58a6bfe06thrust24THRUST_300001_SM_1000_NS12placeholders2_6E:
	.zero		1
	.type		_ZN34_INTERNAL_5c1e8bc1_4_k_cu_58a6bfe04cuda3std3__45__cpo4cendE,@object
	.size		_ZN34_INTERNAL_5c1e8bc1_4_k_cu_58a6bfe04cuda3std3__45__cpo4cendE,(_ZN34_INTERNAL_5c1e8bc1_4_k_cu_58a6bfe04cuda3std6ranges3__45__cpo4cendE - _ZN34_INTERNAL_5c1e8bc1_4_k_cu_58a6bfe04cuda3std3__45__cpo4cendE)
_ZN34_INTERNAL_5c1e8bc1_4_k_cu_58a6bfe04cuda3std3__45__cpo4cendE:
	.zero		1
	.type		_ZN34_INTERNAL_5c1e8bc1_4_k_cu_58a6bfe04cuda3std6ranges3__45__cpo4cendE,@object
	.size		_ZN34_INTERNAL_5c1e8bc1_4_k_cu_58a6bfe04cuda3std6ranges3__45__cpo4cendE,(_ZN34_INTERNAL_5c1e8bc1_4_k_cu_58a6bfe04cuda3std3__420unreachable_sentinelE - _ZN34_INTERNAL_5c1e8bc1_4_k_cu_58a6bfe04cuda3std6ranges3__45__cpo4cendE)
_ZN34_INTERNAL_5c1e8bc1_4_k_cu_58a6bfe04cuda3std6ranges3__45__cpo4cendE:
	.zero		1
	.type		_ZN34_INTERNAL_5c1e8bc1_4_k_cu_58a6bfe04cuda3std3__420unreachable_sentinelE,@object
	.size		_ZN34_INTERNAL_5c1e8bc1_4_k_cu_58a6bfe04cuda3std3__420unreachable_sentinelE,(_ZN34_INTERNAL_5c1e8bc1_4_k_cu_58a6bfe04cuda3std6ranges3__45__cpo5ssizeE - _ZN34_INTERNAL_5c1e8bc1_4_k_cu_58a6bfe04cuda3std3__420unreachable_sentinelE)
_ZN34_INTERNAL_5c1e8bc1_4_k_cu_58a6bfe04cuda3std3__420unreachable_sentinelE:
	.zero		1
	.type		_ZN34_INTERNAL_5c1e8bc1_4_k_cu_58a6bfe04cuda3std6ranges3__45__cpo5ssizeE,@object
	.size		_ZN34_INTERNAL_5c1e8bc1_4_k_cu_58a6bfe04cuda3std6ranges3__45__cpo5ssizeE,(_ZN34_INTERNAL_5c1e8bc1_4_k_cu_58a6bfe06thrust24THRUST_300001_SM_1000_NS12placeholders3_10E - _ZN34_INTERNAL_5c1e8bc1_4_k_cu_58a6bfe04cuda3std6ranges3__45__cpo5ssizeE)
_ZN34_INTERNAL_5c1e8bc1_4_k_cu_58a6bfe04cuda3std6ranges3__45__cpo5ssizeE:
	.zero		1
	.type		_ZN34_INTERNAL_5c1e8bc1_4_k_cu_58a6bfe06thrust24THRUST_300001_SM_1000_NS12placeholders3_10E,@object
	.size		_ZN34_INTERNAL_5c1e8bc1_4_k_cu_58a6bfe06thrust24THRUST_300001_SM_1000_NS12placeholders3_10E,(_ZN34_INTERNAL_5c1e8bc1_4_k_cu_58a6bfe04cuda3std3__45__cpo5crendE - _ZN34_INTERNAL_5c1e8bc1_4_k_cu_58a6bfe06thrust24THRUST_300001_SM_1000_NS12placeholders3_10E)
_ZN34_INTERNAL_5c1e8bc1_4_k_cu_58a6bfe06thrust24THRUST_300001_SM_1000_NS12placeholders3_10E:
	.zero		1
	.type		_ZN34_INTERNAL_5c1e8bc1_4_k_cu_58a6bfe04cuda3std3__45__cpo5crendE,@object
	.size		_ZN34_INTERNAL_5c1e8bc1_4_k_cu_58a6bfe04cuda3std3__45__cpo5crendE,(_ZN34_INTERNAL_5c1e8bc1_4_k_cu_58a6bfe04cuda3std6ranges3__45__cpo4prevE - _ZN34_INTERNAL_5c1e8bc1_4_k_cu_58a6bfe04cuda3std3__45__cpo5crendE)
_ZN34_INTERNAL_5c1e8bc1_4_k_cu_58a6bfe04cuda3std3__45__cpo5crendE:
	.zero		1
	.type		_ZN34_INTERNAL_5c1e8bc1_4_k_cu_58a6bfe04cuda3std6ranges3__45__cpo4prevE,@object
	.size		_ZN34_INTERNAL_5c1e8bc1_4_k_cu_58a6bfe04cuda3std6ranges3__45__cpo4prevE,(_ZN34_INTERNAL_5c1e8bc1_4_k_cu_58a6bfe04cuda3std6ranges3__45__cpo9iter_moveE - _ZN34_INTERNAL_5c1e8bc1_4_k_cu_58a6bfe04cuda3std6ranges3__45__cpo4prevE)
_ZN34_INTERNAL_5c1e8bc1_4_k_cu_58a6bfe04cuda3std6ranges3__45__cpo4prevE:
	.zero		1
	.type		_ZN34_INTERNAL_5c1e8bc1_4_k_cu_58a6bfe04cuda3std6ranges3__45__cpo9iter_moveE,@object
	.size		_ZN34_INTERNAL_5c1e8bc1_4_k_cu_58a6bfe04cuda3std6ranges3__45__cpo9iter_moveE,(_ZN34_INTERNAL_5c1e8bc1_4_k_cu_58a6bfe06thrust24THRUST_300001_SM_1000_NS12placeholders2_2E - _ZN34_INTERNAL_5c1e8bc1_4_k_cu_58a6bfe04cuda3std6ranges3__45__cpo9iter_moveE)
_ZN34_INTERNAL_5c1e8bc1_4_k_cu_58a6bfe04cuda3std6ranges3__45__cpo9iter_moveE:
	.zero		1
	.type		_ZN34_INTERNAL_5c1e8bc1_4_k_cu_58a6bfe06thrust24THRUST_300001_SM_1000_NS12placeholders2_2E,@object
	.size		_ZN34_INTERNAL_5c1e8bc1_4_k_cu_58a6bfe06thrust24THRUST_300001_SM_1000_NS12placeholders2_2E,(_ZN34_INTERNAL_5c1e8bc1_4_k_cu_58a6bfe06thrust24THRUST_300001_SM_1000_NS12placeholders2_4E - _ZN34_INTERNAL_5c1e8bc1_4_k_cu_58a6bfe06thrust24THRUST_300001_SM_1000_NS12placeholders2_2E)
_ZN34_INTERNAL_5c1e8bc1_4_k_cu_58a6bfe06thrust24THRUST_300001_SM_1000_NS12placeholders2_2E:
	.zero		1
	.type		_ZN34_INTERNAL_5c1e8bc1_4_k_cu_58a6bfe06thrust24THRUST_300001_SM_1000_NS12placeholders2_4E,@object
	.size		_ZN34_INTERNAL_5c1e8bc1_4_k_cu_58a6bfe06thrust24THRUST_300001_SM_1000_NS12placeholders2_4E,(_ZN34_INTERNAL_5c1e8bc1_4_k_cu_58a6bfe04cuda3std3__45__cpo3endE - _ZN34_INTERNAL_5c1e8bc1_4_k_cu_58a6bfe06thrust24THRUST_300001_SM_1000_NS12placeholders2_4E)
_ZN34_INTERNAL_5c1e8bc1_4_k_cu_58a6bfe06thrust24THRUST_300001_SM_1000_NS12placeholders2_4E:
	.zero		1
	.type		_ZN34_INTERNAL_5c1e8bc1_4_k_cu_58a6bfe04cuda3std3__45__cpo3endE,@object
	.size		_ZN34_INTERNAL_5c1e8bc1_4_k_cu_58a6bfe04cuda3std3__45__cpo3endE,(_ZN34_INTERNAL_5c1e8bc1_4_k_cu_58a6bfe04cuda3std6ranges3__45__cpo3endE - _ZN34_INTERNAL_5c1e8bc1_4_k_cu_58a6bfe04cuda3std3__45__cpo3endE)
_ZN34_INTERNAL_5c1e8bc1_4_k_cu_58a6bfe04cuda3std3__45__cpo3endE:
	.zero		1
	.type		_ZN34_INTERNAL_5c1e8bc1_4_k_cu_58a6bfe04cuda3std6ranges3__45__cpo3endE,@object
	.size		_ZN34_INTERNAL_5c1e8bc1_4_k_cu_58a6bfe04cuda3std6ranges3__45__cpo3endE,(_ZN34_INTERNAL_5c1e8bc1_4_k_cu_58a6bfe04cuda3std3__419piecewise_constructE - _ZN34_INTERNAL_5c1e8bc1_4_k_cu_58a6bfe04cuda3std6ranges3__45__cpo3endE)
_ZN34_INTERNAL_5c1e8bc1_4_k_cu_58a6bfe04cuda3std6ranges3__45__cpo3endE:
	.zero		1
	.type		_ZN34_INTERNAL_5c1e8bc1_4_k_cu_58a6bfe04cuda3std3__419piecewise_constructE,@object
	.size		_ZN34_INTERNAL_5c1e8bc1_4_k_cu_58a6bfe04cuda3std3__419piecewise_constructE,(_ZN34_INTERNAL_5c1e8bc1_4_k_cu_58a6bfe04cuda3std6ranges3__45__cpo5cdataE - _ZN34_INTERNAL_5c1e8bc1_4_k_cu_58a6bfe04cuda3std3__419piecewise_constructE)
_ZN34_INTERNAL_5c1e8bc1_4_k_cu_58a6bfe04cuda3std3__419piecewise_constructE:
	.zero		1
	.type		_ZN34_INTERNAL_5c1e8bc1_4_k_cu_58a6bfe04cuda3std6ranges3__45__cpo5cdataE,@object
	.size		_ZN34_INTERNAL_5c1e8bc1_4_k_cu_58a6bfe04cuda3std6ranges3__45__cpo5cdataE,(_ZN34_INTERNAL_5c1e8bc1_4_k_cu_58a6bfe06thrust24THRUST_300001_SM_1000_NS12placeholders2_8E - _ZN34_INTERNAL_5c1e8bc1_4_k_cu_58a6bfe04cuda3std6ranges3__45__cpo5cdataE)
_ZN34_INTERNAL_5c1e8bc1_4_k_cu_58a6bfe04cuda3std6ranges3__45__cpo5cdataE:
	.zero		1
	.type		_ZN34_INTERNAL_5c1e8bc1_4_k_cu_58a6bfe06thrust24THRUST_300001_SM_1000_NS12placeholders2_8E,@object
	.size		_ZN34_INTERNAL_5c1e8bc1_4_k_cu_58a6bfe06thrust24THRUST_300001_SM_1000_NS12placeholders2_8E,(_ZN34_INTERNAL_5c1e8bc1_4_k_cu_58a6bfe04cuda3std3__45__cpo4rendE - _ZN34_INTERNAL_5c1e8bc1_4_k_cu_58a6bfe06thrust24THRUST_300001_SM_1000_NS12placeholders2_8E)
_ZN34_INTERNAL_5c1e8bc1_4_k_cu_58a6bfe06thrust24THRUST_300001_SM_1000_NS12placeholders2_8E:
	.zero		1
	.type		_ZN34_INTERNAL_5c1e8bc1_4_k_cu_58a6bfe04cuda3std3__45__cpo4rendE,@object
	.size		_ZN34_INTERNAL_5c1e8bc1_4_k_cu_58a6bfe04cuda3std3__45__cpo4rendE,(_ZN34_INTERNAL_5c1e8bc1_4_k_cu_58a6bfe04cuda3std6ranges3__45__cpo9iter_swapE - _ZN34_INTERNAL_5c1e8bc1_4_k_cu_58a6bfe04cuda3std3__45__cpo4rendE)
_ZN34_INTERNAL_5c1e8bc1_4_k_cu_58a6bfe04cuda3std3__45__cpo4rendE:
	.zero		1
	.type		_ZN34_INTERNAL_5c1e8bc1_4_k_cu_58a6bfe04cuda3std6ranges3__45__cpo9iter_swapE,@object
	.size		_ZN34_INTERNAL_5c1e8bc1_4_k_cu_58a6bfe04cuda3std6ranges3__45__cpo9iter_swapE,(_ZN34_INTERNAL_5c1e8bc1_4_k_cu_58a6bfe04cuda3std3__48unexpectE - _ZN34_INTERNAL_5c1e8bc1_4_k_cu_58a6bfe04cuda3std6ranges3__45__cpo9iter_swapE)
_ZN34_INTERNAL_5c1e8bc1_4_k_cu_58a6bfe04cuda3std6ranges3__45__cpo9iter_swapE:
	.zero		1
	.type		_ZN34_INTERNAL_5c1e8bc1_4_k_cu_58a6bfe04cuda3std3__48unexpectE,@object
	.size		_ZN34_INTERNAL_5c1e8bc1_4_k_cu_58a6bfe04cuda3std3__48unexpectE,(_ZN34_INTERNAL_5c1e8bc1_4_k_cu_58a6bfe06thrust24THRUST_300001_SM_1000_NS6system6detail10sequential3seqE - _ZN34_INTERNAL_5c1e8bc1_4_k_cu_58a6bfe04cuda3std3__48unexpectE)
_ZN34_INTERNAL_5c1e8bc1_4_k_cu_58a6bfe04cuda3std3__48unexpectE:
	.zero		1
	.type		_ZN34_INTERNAL_5c1e8bc1_4_k_cu_58a6bfe06thrust24THRUST_300001_SM_1000_NS6system6detail10sequential3seqE,@object
	.size		_ZN34_INTERNAL_5c1e8bc1_4_k_cu_58a6bfe06thrust24THRUST_300001_SM_1000_NS6system6detail10sequential3seqE,(.L_29 - _ZN34_INTERNAL_5c1e8bc1_4_k_cu_58a6bfe06thrust24THRUST_300001_SM_1000_NS6system6detail10sequential3seqE)
_ZN34_INTERNAL_5c1e8bc1_4_k_cu_58a6bfe06thrust24THRUST_300001_SM_1000_NS6system6detail10sequential3seqE:
	.zero		1
.L_29:


//--------------------- .nv.shared._Z16BlockSortKernel2PiS_S_ii --------------------------
	.section	.nv.shared._Z16BlockSortKernel2PiS_S_ii,"aw",@nobits
	.sectionflags	@""
	.align	16
.nv.shared._Z16BlockSortKernel2PiS_S_ii:
	.zero		38080


//--------------------- .nv.constant0._ZN3cub18CUB_300001_SM_10006detail11EmptyKernelIvEEvv --------------------------
	.section	.nv.constant0._ZN3cub18CUB_300001_SM_10006detail11EmptyKernelIvEEvv,"a",@progbits
	.sectionflags	@""
	.align	4
.nv.constant0._ZN3cub18CUB_300001_SM_10006detail11EmptyKernelIvEEvv:
	.zero		896


//--------------------- .nv.constant0._Z16BlockSortKernel2PiS_S_ii --------------------------
	.section	.nv.constant0._Z16BlockSortKernel2PiS_S_ii,"a",@progbits
	.sectionflags	@""
	.align	4
.nv.constant0._Z16BlockSortKernel2PiS_S_ii:
	.zero		928


//--------------------- .nv.constant0._Z11printArray0Pii --------------------------
	.section	.nv.constant0._Z11printArray0Pii,"a",@progbits
	.sectionflags	@""
	.align	4
.nv.constant0._Z11printArray0Pii:
	.zero		908


//--------------------- SYMBOLS --------------------------

	.type		.nv.reservedSmem.offset0,@object
	.size		.nv.reservedSmem.offset0,0x4
	.type		.nv.reservedSmem.cap,@object
	.size		.nv.reservedSmem.cap,0x4
	.type		vprintf,@function
